	.headerflags	@"EF_CUDA_TEXMODE_UNIFIED EF_CUDA_64BIT_ADDRESS EF_CUDA_ACCELERATORS EF_CUDA_SM90 EF_CUDA_VIRTUAL_SM(EF_CUDA_SM90)"
	.elftype	@"ET_EXEC"


//--------------------- .nv.info                  --------------------------
	.section	.nv.info,"",@"SHT_CUDA_INFO"
	.align	4


	//----- nvinfo : EIATTR_REGCOUNT
	.align		4
        /*0000*/ 	.byte	0x04, 0x2f
        /*0002*/ 	.short	(.L_1 - .L_0)
	.align		4
.L_0:
        /*0004*/ 	.word	index@(triton_poi_fused__unsafe_index_add_mul_relu_sub_threshold_backward_37)
        /*0008*/ 	.word	0x00000040


	//----- nvinfo : EIATTR_MIN_STACK_SIZE
	.align		4
.L_1:
        /*000c*/ 	.byte	0x04, 0x12
        /*000e*/ 	.short	(.L_3 - .L_2)
	.align		4
.L_2:
        /*0010*/ 	.word	index@(triton_poi_fused__unsafe_index_add_mul_relu_sub_threshold_backward_37)
        /*0014*/ 	.word	0x00000000


	//----- nvinfo : EIATTR_FRAME_SIZE
	.align		4
.L_3:
        /*0018*/ 	.byte	0x04, 0x11
        /*001a*/ 	.short	(.L_5 - .L_4)
	.align		4
.L_4:
        /*001c*/ 	.word	index@(triton_poi_fused__unsafe_index_add_mul_relu_sub_threshold_backward_37)
        /*0020*/ 	.word	0x00000000


	//----- nvinfo : EIATTR_MIN_STACK_SIZE
	.align		4
.L_5:
        /*0024*/ 	.byte	0x04, 0x12
        /*0026*/ 	.short	(.L_7 - .L_6)
	.align		4
.L_6:
        /*0028*/ 	.word	index@(triton_poi_fused__unsafe_index_add_mul_relu_sub_threshold_backward_37)
        /*002c*/ 	.word	0x00000000
.L_7:


//--------------------- .nv.info.triton_poi_fused__unsafe_index_add_mul_relu_sub_threshold_backward_37 --------------------------
	.section	.nv.info.triton_poi_fused__unsafe_index_add_mul_relu_sub_threshold_backward_37,"",@"SHT_CUDA_INFO"
	.sectionflags	@""
	.align	4


	//----- nvinfo : EIATTR_CUDA_API_VERSION
	.align		4
        /*0000*/ 	.byte	0x04, 0x37
        /*0002*/ 	.short	(.L_9 - .L_8)
.L_8:
        /*0004*/ 	.word	0x0000007c


	//----- nvinfo : EIATTR_KPARAM_INFO
	.align		4
.L_9:
        /*0008*/ 	.byte	0x04, 0x17
        /*000a*/ 	.short	(.L_11 - .L_10)
.L_10:
        /*000c*/ 	.word	0x00000000
        /*0010*/ 	.short	0x0019
        /*0012*/ 	.short	0x00c4
        /*0014*/ 	.byte	0x00, 0xf0, 0x11, 0x00


	//----- nvinfo : EIATTR_KPARAM_INFO
	.align		4
.L_11:
        /*0018*/ 	.byte	0x04, 0x17
        /*001a*/ 	.short	(.L_13 - .L_12)
.L_12:
        /*001c*/ 	.word	0x00000000
        /*0020*/ 	.short	0x0018
        /*0022*/ 	.short	0x00c0
        /*0024*/ 	.byte	0x00, 0xf0, 0x11, 0x00


	//----- nvinfo : EIATTR_KPARAM_INFO
	.align		4
.L_13:
        /*0028*/ 	.byte	0x04, 0x17
        /*002a*/ 	.short	(.L_15 - .L_14)
.L_14:
        /*002c*/ 	.word	0x00000000
        /*0030*/ 	.short	0x0017
        /*0032*/ 	.short	0x00b8
        /*0034*/ 	.byte	0x00, 0xf4, 0x21, 0x00


	//----- nvinfo : EIATTR_KPARAM_INFO
	.align		4
.L_15:
        /*0038*/ 	.byte	0x04, 0x17
        /*003a*/ 	.short	(.L_17 - .L_16)
.L_16:
        /*003c*/ 	.word	0x00000000
        /*0040*/ 	.short	0x0016
        /*0042*/ 	.short	0x00b0
        /*0044*/ 	.byte	0x00, 0xf4, 0x21, 0x00


	//----- nvinfo : EIATTR_KPARAM_INFO
	.align		4
.L_17:
        /*0048*/ 	.byte	0x04, 0x17
        /*004a*/ 	.short	(.L_19 - .L_18)
.L_18:
        /*004c*/ 	.word	0x00000000
        /*0050*/ 	.short	0x0015
        /*0052*/ 	.short	0x00a8
        /*0054*/ 	.byte	0x00, 0xf4, 0x21, 0x00


	//----- nvinfo : EIATTR_KPARAM_INFO
	.align		4
.L_19:
        /*0058*/ 	.byte	0x04, 0x17
        /*005a*/ 	.short	(.L_21 - .L_20)
.L_20:
        /*005c*/ 	.word	0x00000000
        /*0060*/ 	.short	0x0014
        /*0062*/ 	.short	0x00a0
        /*0064*/ 	.byte	0x00, 0xf4, 0x21, 0x00


	//----- nvinfo : EIATTR_KPARAM_INFO
	.align		4
.L_21:
        /*0068*/ 	.byte	0x04, 0x17
        /*006a*/ 	.short	(.L_23 - .L_22)
.L_22:
        /*006c*/ 	.word	0x00000000
        /*0070*/ 	.short	0x0013
        /*0072*/ 	.short	0x0098
        /*0074*/ 	.byte	0x00, 0xf4, 0x21, 0x00


	//----- nvinfo : EIATTR_KPARAM_INFO
	.align		4
.L_23:
        /*0078*/ 	.byte	0x04, 0x17
        /*007a*/ 	.short	(.L_25 - .L_24)
.L_24:
        /*007c*/ 	.word	0x00000000
        /*0080*/ 	.short	0x0012
        /*0082*/ 	.short	0x0090
        /*0084*/ 	.byte	0x00, 0xf4, 0x21, 0x00


	//----- nvinfo : EIATTR_KPARAM_INFO
	.align		4
.L_25:
        /*0088*/ 	.byte	0x04, 0x17
        /*008a*/ 	.short	(.L_27 - .L_26)
.L_26:
        /*008c*/ 	.word	0x00000000
        /*0090*/ 	.short	0x0011
        /*0092*/ 	.short	0x0088
        /*0094*/ 	.byte	0x00, 0xf4, 0x21, 0x00


	//----- nvinfo : EIATTR_KPARAM_INFO
	.align		4
.L_27:
        /*0098*/ 	.byte	0x04, 0x17
        /*009a*/ 	.short	(.L_29 - .L_28)
.L_28:
        /*009c*/ 	.word	0x00000000
        /*00a0*/ 	.short	0x0010
        /*00a2*/ 	.short	0x0080
        /*00a4*/ 	.byte	0x00, 0xf4, 0x21, 0x00


	//----- nvinfo : EIATTR_KPARAM_INFO
	.align		4
.L_29:
        /*00a8*/ 	.byte	0x04, 0x17
        /*00aa*/ 	.short	(.L_31 - .L_30)
.L_30:
        /*00ac*/ 	.word	0x00000000
        /*00b0*/ 	.short	0x000f
        /*00b2*/ 	.short	0x0078
        /*00b4*/ 	.byte	0x00, 0xf4, 0x21, 0x00


	//----- nvinfo : EIATTR_KPARAM_INFO
	.align		4
.L_31:
        /*00b8*/ 	.byte	0x04, 0x17
        /*00ba*/ 	.short	(.L_33 - .L_32)
.L_32:
        /*00bc*/ 	.word	0x00000000
        /*00c0*/ 	.short	0x000e
        /*00c2*/ 	.short	0x0070
        /*00c4*/ 	.byte	0x00, 0xf4, 0x21, 0x00


	//----- nvinfo : EIATTR_KPARAM_INFO
	.align		4
.L_33:
        /*00c8*/ 	.byte	0x04, 0x17
        /*00ca*/ 	.short	(.L_35 - .L_34)
.L_34:
        /*00cc*/ 	.word	0x00000000
        /*00d0*/ 	.short	0x000d
        /*00d2*/ 	.short	0x0068
        /*00d4*/ 	.byte	0x00, 0xf4, 0x21, 0x00


	//----- nvinfo : EIATTR_KPARAM_INFO
	.align		4
.L_35:
        /*00d8*/ 	.byte	0x04, 0x17
        /*00da*/ 	.short	(.L_37 - .L_36)
.L_36:
        /*00dc*/ 	.word	0x00000000
        /*00e0*/ 	.short	0x000c
        /*00e2*/ 	.short	0x0060
        /*00e4*/ 	.byte	0x00, 0xf4, 0x21, 0x00


	//----- nvinfo : EIATTR_KPARAM_INFO
	.align		4
.L_37:
        /*00e8*/ 	.byte	0x04, 0x17
        /*00ea*/ 	.short	(.L_39 - .L_38)
.L_38:
        /*00ec*/ 	.word	0x00000000
        /*00f0*/ 	.short	0x000b
        /*00f2*/ 	.short	0x0058
        /*00f4*/ 	.byte	0x00, 0xf4, 0x21, 0x00


	//----- nvinfo : EIATTR_KPARAM_INFO
	.align		4
.L_39:
        /*00f8*/ 	.byte	0x04, 0x17
        /*00fa*/ 	.short	(.L_41 - .L_40)
.L_40:
        /*00fc*/ 	.word	0x00000000
        /*0100*/ 	.short	0x000a
        /*0102*/ 	.short	0x0050
        /*0104*/ 	.byte	0x00, 0xf4, 0x21, 0x00


	//----- nvinfo : EIATTR_KPARAM_INFO
	.align		4
.L_41:
        /*0108*/ 	.byte	0x04, 0x17
        /*010a*/ 	.short	(.L_43 - .L_42)
.L_42:
        /*010c*/ 	.word	0x00000000
        /*0110*/ 	.short	0x0009
        /*0112*/ 	.short	0x0048
        /*0114*/ 	.byte	0x00, 0xf4, 0x21, 0x00


	//----- nvinfo : EIATTR_KPARAM_INFO
	.align		4
.L_43:
        /*0118*/ 	.byte	0x04, 0x17
        /*011a*/ 	.short	(.L_45 - .L_44)
.L_44:
        /*011c*/ 	.word	0x00000000
        /*0120*/ 	.short	0x0008
        /*0122*/ 	.short	0x0040
        /*0124*/ 	.byte	0x00, 0xf4, 0x21, 0x00


	//----- nvinfo : EIATTR_KPARAM_INFO
	.align		4
.L_45:
        /*0128*/ 	.byte	0x04, 0x17
        /*012a*/ 	.short	(.L_47 - .L_46)
.L_46:
        /*012c*/ 	.word	0x00000000
        /*0130*/ 	.short	0x0007
        /*0132*/ 	.short	0x0038
        /*0134*/ 	.byte	0x00, 0xf4, 0x21, 0x00


	//----- nvinfo : EIATTR_KPARAM_INFO
	.align		4
.L_47:
        /*0138*/ 	.byte	0x04, 0x17
        /*013a*/ 	.short	(.L_49 - .L_48)
.L_48:
        /*013c*/ 	.word	0x00000000
        /*0140*/ 	.short	0x0006
        /*0142*/ 	.short	0x0030
        /*0144*/ 	.byte	0x00, 0xf4, 0x21, 0x00


	//----- nvinfo : EIATTR_KPARAM_INFO
	.align		4
.L_49:
        /*0148*/ 	.byte	0x04, 0x17
        /*014a*/ 	.short	(.L_51 - .L_50)
.L_50:
        /*014c*/ 	.word	0x00000000
        /*0150*/ 	.short	0x0005
        /*0152*/ 	.short	0x0028
        /*0154*/ 	.byte	0x00, 0xf4, 0x21, 0x00


	//----- nvinfo : EIATTR_KPARAM_INFO
	.align		4
.L_51:
        /*0158*/ 	.byte	0x04, 0x17
        /*015a*/ 	.short	(.L_53 - .L_52)
.L_52:
        /*015c*/ 	.word	0x00000000
        /*0160*/ 	.short	0x0004
        /*0162*/ 	.short	0x0020
        /*0164*/ 	.byte	0x00, 0xf4, 0x21, 0x00


	//----- nvinfo : EIATTR_KPARAM_INFO
	.align		4
.L_53:
        /*0168*/ 	.byte	0x04, 0x17
        /*016a*/ 	.short	(.L_55 - .L_54)
.L_54:
        /*016c*/ 	.word	0x00000000
        /*0170*/ 	.short	0x0003
        /*0172*/ 	.short	0x0018
        /*0174*/ 	.byte	0x00, 0xf4, 0x21, 0x00


	//----- nvinfo : EIATTR_KPARAM_INFO
	.align		4
.L_55:
        /*0178*/ 	.byte	0x04, 0x17
        /*017a*/ 	.short	(.L_57 - .L_56)
.L_56:
        /*017c*/ 	.word	0x00000000
        /*0180*/ 	.short	0x0002
        /*0182*/ 	.short	0x0010
        /*0184*/ 	.byte	0x00, 0xf4, 0x21, 0x00


	//----- nvinfo : EIATTR_KPARAM_INFO
	.align		4
.L_57:
        /*0188*/ 	.byte	0x04, 0x17
        /*018a*/ 	.short	(.L_59 - .L_58)
.L_58:
        /*018c*/ 	.word	0x00000000
        /*0190*/ 	.short	0x0001
        /*0192*/ 	.short	0x0008
        /*0194*/ 	.byte	0x00, 0xf4, 0x21, 0x00


	//----- nvinfo : EIATTR_KPARAM_INFO
	.align		4
.L_59:
        /*0198*/ 	.byte	0x04, 0x17
        /*019a*/ 	.short	(.L_61 - .L_60)
.L_60:
        /*019c*/ 	.word	0x00000000
        /*01a0*/ 	.short	0x0000
        /*01a2*/ 	.short	0x0000
        /*01a4*/ 	.byte	0x00, 0xf4, 0x21, 0x00


	//----- nvinfo : EIATTR_SPARSE_MMA_MASK
	.align		4
.L_61:
        /*01a8*/ 	.byte	0x03, 0x50
        /*01aa*/ 	.short	0x0000


	//----- nvinfo : EIATTR_MAXREG_COUNT
	.align		4
        /*01ac*/ 	.byte	0x03, 0x1b
        /*01ae*/ 	.short	0x00ff


	//----- nvinfo : EIATTR_EXIT_INSTR_OFFSETS
	.align		4
        /*01b0*/ 	.byte	0x04, 0x1c
        /*01b2*/ 	.short	(.L_63 - .L_62)


	//   ....[0]....
.L_62:
        /*01b4*/ 	.word	0x00002d80


	//----- nvinfo : EIATTR_REQNTID
	.align		4
.L_63:
        /*01b8*/ 	.byte	0x04, 0x10
        /*01ba*/ 	.short	(.L_65 - .L_64)
.L_64:
        /*01bc*/ 	.word	0x00000080
        /*01c0*/ 	.word	0x00000001
        /*01c4*/ 	.word	0x00000001


	//----- nvinfo : EIATTR_CBANK_PARAM_SIZE
	.align		4
.L_65:
        /*01c8*/ 	.byte	0x03, 0x19
        /*01ca*/ 	.short	0x00c8


	//----- nvinfo : EIATTR_PARAM_CBANK
	.align		4
        /*01cc*/ 	.byte	0x04, 0x0a
        /*01ce*/ 	.short	(.L_67 - .L_66)
	.align		4
.L_66:
        /*01d0*/ 	.word	index@(.nv.constant0.triton_poi_fused__unsafe_index_add_mul_relu_sub_threshold_backward_37)
        /*01d4*/ 	.short	0x0210
        /*01d6*/ 	.short	0x00c8


	//----- nvinfo : EIATTR_SW_WAR
	.align		4
.L_67:
        /*01d8*/ 	.byte	0x04, 0x36
        /*01da*/ 	.short	(.L_69 - .L_68)
.L_68:
        /*01dc*/ 	.word	0x00000008
.L_69:


//--------------------- .nv.callgraph             --------------------------
	.section	.nv.callgraph,"",@"SHT_CUDA_CALLGRAPH"
	.align	4
	.sectionentsize	8
	.align		4
        /*0000*/ 	.word	0x00000000
	.align		4
        /*0004*/ 	.word	0xffffffff
	.align		4
        /*0008*/ 	.word	0x00000000
	.align		4
        /*000c*/ 	.word	0xfffffffe
	.align		4
        /*0010*/ 	.word	0x00000000
	.align		4
        /*0014*/ 	.word	0xfffffffd
	.align		4
        /*0018*/ 	.word	0x00000000
	.align		4
        /*001c*/ 	.word	0xfffffffc


//--------------------- .text.triton_poi_fused__unsafe_index_add_mul_relu_sub_threshold_backward_37 --------------------------
	.section	.text.triton_poi_fused__unsafe_index_add_mul_relu_sub_threshold_backward_37,"ax",@progbits
	.sectionflags	@"SHF_BARRIERS=1"
	.align	128
        .global         triton_poi_fused__unsafe_index_add_mul_relu_sub_threshold_backward_37
        .type           triton_poi_fused__unsafe_index_add_mul_relu_sub_threshold_backward_37,@function
        .size           triton_poi_fused__unsafe_index_add_mul_relu_sub_threshold_backward_37,(.L_x_1 - triton_poi_fused__unsafe_index_add_mul_relu_sub_threshold_backward_37)
        .other          triton_poi_fused__unsafe_index_add_mul_relu_sub_threshold_backward_37,@"STO_CUDA_ENTRY STV_DEFAULT"
triton_poi_fused__unsafe_index_add_mul_relu_sub_threshold_backward_37:
.text.triton_poi_fused__unsafe_index_add_mul_relu_sub_threshold_backward_37:
[----:B------:R-:W-:Y:S01]  /*0000*/  LDC R1, c[0x0][0x28] ;  /* 0x00000a00ff017b82 */ /* 0x000fe20000000800 */
[----:B------:R-:W1:Y:S07]  /*0010*/  S2R R6, SR_TID.X ;  /* 0x0000000000067919 */ /* 0x000e6e0000002100 */
[----:B------:R-:W2:Y:S01]  /*0020*/  LDC.64 R8, c[0x0][0x240] ;  /* 0x00009000ff087b82 */ /* 0x000ea20000000a00 */
[----:B------:R-:W-:Y:S01]  /*0030*/  ULDC.64 UR6, c[0x0][0x208] ;  /* 0x0000820000067ab9 */ /* 0x000fe20000000a00 */
[----:B------:R-:W3:Y:S01]  /*0040*/  S2R R0, SR_CTAID.Y ;  /* 0x0000000000007919 */ /* 0x000ee20000002600 */
[----:B------:R-:W4:Y:S05]  /*0050*/  S2R R2, SR_CTAID.X ;  /* 0x0000000000027919 */ /* 0x000f2a0000002500 */
[----:B------:R-:W5:Y:S08]  /*0060*/  LDC.64 R12, c[0x0][0x220] ;  /* 0x00008800ff0c7b82 */ /* 0x000f700000000a00 */
[----:B------:R-:W2:Y:S08]  /*0070*/  LDC.64 R16, c[0x0][0x230] ;  /* 0x00008c00ff107b82 */ /* 0x000eb00000000a00 */
[----:B------:R-:W2:Y:S08]  /*0080*/  LDC.64 R28, c[0x0][0x218] ;  /* 0x00008600ff1c7b82 */ /* 0x000eb00000000a00 */
[----:B------:R-:W2:Y:S01]  /*0090*/  S2UR UR5, SR_CgaCtaId ;  /* 0x00000000000579c3 */ /* 0x000ea20000008800 */
[----:B-1----:R-:W-:-:S07]  /*00a0*/  SHF.L.U32 R4, R6, 0x3, RZ ;  /* 0x0000000306047819 */ /* 0x002fce00000006ff */
[----:B------:R-:W1:Y:S01]  /*00b0*/  LDC.64 R22, c[0x0][0x238] ;  /* 0x00008e00ff167b82 */ /* 0x000e620000000a00 */
[----:B---3--:R-:W-:Y:S01]  /*00c0*/  SHF.L.U32 R21, R0, 0xa, RZ ;  /* 0x0000000a00157819 */ /* 0x008fe200000006ff */
[----:B------:R-:W-:Y:S01]  /*00d0*/  UMOV UR4, 0x400 ;  /* 0x0000040000047882 */ /* 0x000fe20000000000 */
[----:B------:R-:W-:Y:S01]  /*00e0*/  SHF.R.S32.HI R5, RZ, 0x15, R0 ;  /* 0x00000015ff057819 */ /* 0x000fe20000011400 */
[----:B------:R-:W-:Y:S01]  /*00f0*/  ULDC.64 UR8, c[0x0][0x228] ;  /* 0x00008a0000087ab9 */ /* 0x000fe20000000a00 */
[----:B------:R-:W-:Y:S02]  /*0100*/  LOP3.LUT R4, R4, 0x3f8, RZ, 0xc0, !PT ;  /* 0x000003f804047812 */ /* 0x000fe400078ec0ff */
[----:B------:R-:W-:Y:S01]  /*0110*/  SGXT R5, R5, 0x1 ;  /* 0x000000010505781a */ /* 0x000fe20000000200 */
[----:B------:R-:W3:Y:S01]  /*0120*/  LDC.64 R30, c[0x0][0x248] ;  /* 0x00009200ff1e7b82 */ /* 0x000ee20000000a00 */
[----:B------:R-:W-:Y:S02]  /*0130*/  LOP3.LUT R0, R21, R4, RZ, 0xfc, !PT ;  /* 0x0000000415007212 */ /* 0x000fe400078efcff */
[----:B------:R-:W-:-:S02]  /*0140*/  LOP3.LUT R3, R21, 0x4, R4, 0xfe, !PT ;  /* 0x0000000415037812 */ /* 0x000fc400078efe04 */
[C---:B------:R-:W-:Y:S02]  /*0150*/  LEA.HI R7, R5.reuse, R0, RZ, 0x9 ;  /* 0x0000000005077211 */ /* 0x040fe400078f48ff */
[----:B------:R-:W-:Y:S02]  /*0160*/  LEA.HI R5, R5, R3, RZ, 0x9 ;  /* 0x0000000305057211 */ /* 0x000fe400078f48ff */
[C---:B------:R-:W-:Y:S02]  /*0170*/  SHF.L.U32 R10, R7.reuse, 0xc, RZ ;  /* 0x0000000c070a7819 */ /* 0x040fe400000006ff */
[----:B------:R-:W-:Y:S02]  /*0180*/  LOP3.LUT R7, R7, 0xfffffe00, RZ, 0xc0, !PT ;  /* 0xfffffe0007077812 */ /* 0x000fe400078ec0ff */
[----:B------:R-:W-:Y:S02]  /*0190*/  LOP3.LUT R11, R10, 0xffe00000, RZ, 0xc0, !PT ;  /* 0xffe000000a0b7812 */ /* 0x000fe400078ec0ff */
[----:B------:R-:W-:-:S02]  /*01a0*/  LOP3.LUT R10, R5, 0xfffffe00, RZ, 0xc0, !PT ;  /* 0xfffffe00050a7812 */ /* 0x000fc400078ec0ff */
[----:B----4-:R-:W-:-:S04]  /*01b0*/  LEA R11, R2, R11, 0x9 ;  /* 0x0000000b020b7211 */ /* 0x010fc800078e48ff */
[C---:B------:R-:W-:Y:S02]  /*01c0*/  IADD3 R0, R11.reuse, R0, -R7 ;  /* 0x000000000b007210 */ /* 0x040fe40007ffe807 */
[----:B------:R-:W-:-:S03]  /*01d0*/  IADD3 R3, R11, R3, -R10 ;  /* 0x000000030b037210 */ /* 0x000fc60007ffe80a */
[----:B--2---:R-:W-:-:S04]  /*01e0*/  IMAD.WIDE R24, R0, 0x4, R8 ;  /* 0x0000000400187825 */ /* 0x004fc800078e0208 */
[----:B------:R-:W-:Y:S02]  /*01f0*/  IMAD.WIDE R8, R3, 0x4, R8 ;  /* 0x0000000403087825 */ /* 0x000fe400078e0208 */
[----:B------:R-:W2:Y:S04]  /*0200*/  LDG.E.EL.128 R24, desc[UR6][R24.64] ;  /* 0x0000000618187981 */ /* 0x000ea8000c2e1d00 */
[----:B------:R-:W4:Y:S01]  /*0210*/  LDG.E.EL.128 R8, desc[UR6][R8.64] ;  /* 0x0000000608087981 */ /* 0x000f22000c2e1d00 */
[----:B------:R-:W-:-:S04]  /*0220*/  SHF.R.S32.HI R3, RZ, 0x1f, R2 ;  /* 0x0000001fff037819 */ /* 0x000fc80000011402 */
[----:B------:R-:W-:-:S04]  /*0230*/  LEA.HI R3, R3, R2, RZ, 0x6 ;  /* 0x0000000203037211 */ /* 0x000fc800078f30ff */
[----:B------:R-:W-:Y:S02]  /*0240*/  LOP3.LUT R19, R3, 0xffffffc0, RZ, 0xc0, !PT ;  /* 0xffffffc003137812 */ /* 0x000fe400078ec0ff */
[----:B------:R-:W-:Y:S02]  /*0250*/  SHF.R.S32.HI R15, RZ, 0x6, R3 ;  /* 0x00000006ff0f7819 */ /* 0x000fe40000011403 */
[----:B------:R-:W-:-:S05]  /*0260*/  IADD3 R19, -R19, R2, RZ ;  /* 0x0000000213137210 */ /* 0x000fca0007ffe1ff */
[----:B-----5:R-:W-:Y:S01]  /*0270*/  IMAD.WIDE R12, R19, 0x8, R12 ;  /* 0x00000008130c7825 */ /* 0x020fe200078e020c */
[----:B0-----:R-:W-:-:S03]  /*0280*/  UPRMT UR4, UR5, 0x654, UR4 ;  /* 0x0000065405047896 */ /* 0x001fc60008000004 */
[----:B------:R-:W-:Y:S02]  /*0290*/  IMAD.WIDE R16, R19, 0x8, R16 ;  /* 0x0000000813107825 */ /* 0x000fe400078e0210 */
[----:B------:R-:W5:Y:S02]  /*02a0*/  LDG.E.EL.64 R12, desc[UR6][R12.64] ;  /* 0x000000060c0c7981 */ /* 0x000f64000c2e1b00 */
[----:B------:R-:W-:Y:S01]  /*02b0*/  IMAD.WIDE R28, R15, 0x8, R28 ;  /* 0x000000080f1c7825 */ /* 0x000fe200078e021c */
[C---:B------:R-:W-:Y:S01]  /*02c0*/  LOP3.LUT R3, R4.reuse, 0x4, RZ, 0xfc, !PT ;  /* 0x0000000404037812 */ /* 0x040fe200078efcff */
[----:B------:R-:W5:Y:S01]  /*02d0*/  LDG.E.EL.64 R16, desc[UR6][R16.64] ;  /* 0x0000000610107981 */ /* 0x000f62000c2e1b00 */
[----:B------:R-:W-:Y:S01]  /*02e0*/  LEA R18, R4, UR4, 0x3 ;  /* 0x0000000404127c11 */ /* 0x000fe2000f8e18ff */
[----:B-1----:R-:W-:Y:S01]  /*02f0*/  IMAD.WIDE R4, R19, 0x4, R22 ;  /* 0x0000000413047825 */ /* 0x002fe200078e0216 */
[----:B------:R-:W-:Y:S01]  /*0300*/  LEA R3, R3, UR4, 0x3 ;  /* 0x0000000403037c11 */ /* 0x000fe2000f8e18ff */
[----:B------:R-:W5:Y:S04]  /*0310*/  LDG.E.EL.64 R28, desc[UR6][R28.64] ;  /* 0x000000061c1c7981 */ /* 0x000f68000c2e1b00 */
[----:B------:R0:W5:Y:S01]  /*0320*/  LDG.E.EL R14, desc[UR6][R4.64] ;  /* 0x00000006040e7981 */ /* 0x000162000c2e1900 */
[----:B---3--:R-:W-:-:S03]  /*0330*/  IMAD.WIDE R22, R15, 0x8, R30 ;  /* 0x000000080f167825 */ /* 0x008fc600078e021e */
[----:B--2---:R-:W-:Y:S04]  /*0340*/  STS [R18], R24 ;  /* 0x0000001812007388 */ /* 0x004fe80000000800 */
[----:B------:R-:W-:Y:S04]  /*0350*/  STS [R18+0x8], R25 ;  /* 0x0000081912007388 */ /* 0x000fe80000000800 */
[----:B------:R-:W-:Y:S04]  /*0360*/  STS [R18+0x10], R26 ;  /* 0x0000101a12007388 */ /* 0x000fe80000000800 */
[----:B------:R-:W-:Y:S04]  /*0370*/  STS [R18+0x18], R27 ;  /* 0x0000181b12007388 */ /* 0x000fe80000000800 */
[----:B----4-:R1:W-:Y:S04]  /*0380*/  STS [R3], R8 ;  /* 0x0000000803007388 */ /* 0x0103e80000000800 */
[----:B------:R2:W-:Y:S04]  /*0390*/  STS [R18+0x28], R9 ;  /* 0x0000280912007388 */ /* 0x0005e80000000800 */
[----:B------:R3:W-:Y:S04]  /*03a0*/  STS [R18+0x30], R10 ;  /* 0x0000300a12007388 */ /* 0x0007e80000000800 */
[----:B------:R4:W-:Y:S01]  /*03b0*/  STS [R18+0x38], R11 ;  /* 0x0000380b12007388 */ /* 0x0009e20000000800 */
[----:B------:R-:W-:Y:S06]  /*03c0*/  BAR.SYNC.DEFER_BLOCKING 0x0 ;  /* 0x0000000000007b1d */ /* 0x000fec0000010000 */
[----:B------:R-:W4:Y:S01]  /*03d0*/  LDG.E.EL.64 R22, desc[UR6][R22.64] ;  /* 0x0000000616167981 */ /* 0x000f22000c2e1b00 */
[----:B-----5:R-:W-:-:S02]  /*03e0*/  SHF.R.U32.HI R7, RZ, 0x18, R13 ;  /* 0x00000018ff077819 */ /* 0x020fc4000001160d */
[----:B-1----:R-:W-:Y:S02]  /*03f0*/  SHF.R.U32.HI R3, RZ, 0x18, R17 ;  /* 0x00000018ff037819 */ /* 0x002fe40000011611 */
[----:B------:R-:W-:Y:S02]  /*0400*/  LOP3.LUT R7, R7, 0x80, RZ, 0xc0, !PT ;  /* 0x0000008007077812 */ /* 0x000fe400078ec0ff */
[----:B------:R-:W-:Y:S02]  /*0410*/  SHF.R.U32.HI R8, RZ, 0x1a, R29 ;  /* 0x0000001aff087819 */ /* 0x000fe4000001161d */
[----:B------:R-:W-:Y:S02]  /*0420*/  IADD3 R7, P0, R7, UR8, RZ ;  /* 0x0000000807077c10 */ /* 0x000fe4000ff1e0ff */
[----:B------:R-:W-:Y:S02]  /*0430*/  LOP3.LUT R3, R3, 0x80, RZ, 0xc0, !PT ;  /* 0x0000008003037812 */ /* 0x000fe400078ec0ff */
[----:B--2---:R-:W-:-:S02]  /*0440*/  LOP3.LUT R9, R8, 0x20, RZ, 0xc0, !PT ;  /* 0x0000002008097812 */ /* 0x004fc400078ec0ff */
[C---:B------:R-:W-:Y:S02]  /*0450*/  LEA R58, P1, R12.reuse, R7, 0x2 ;  /* 0x000000070c3a7211 */ /* 0x040fe400078210ff */
[----:B0-----:R-:W-:Y:S02]  /*0460*/  IADD3.X R5, RZ, UR9, RZ, P0, !PT ;  /* 0x00000009ff057c10 */ /* 0x001fe400087fe4ff */
[----:B------:R-:W-:Y:S02]  /*0470*/  IADD3 R3, P2, R3, UR8, RZ ;  /* 0x0000000803037c10 */ /* 0x000fe4000ff5e0ff */
[----:B------:R-:W-:Y:S02]  /*0480*/  IADD3 R9, P0, R28, R9, RZ ;  /* 0x000000091c097210 */ /* 0x000fe40007f1e0ff */
[----:B---3--:R-:W-:Y:S02]  /*0490*/  LEA.HI.X R10, R12, R5, R13, 0x2, P1 ;  /* 0x000000050c0a7211 */ /* 0x008fe400008f140d */
[----:B------:R-:W-:-:S02]  /*04a0*/  IADD3.X R7, RZ, UR9, RZ, P2, !PT ;  /* 0x00000009ff077c10 */ /* 0x000fc400097fe4ff */
[----:B------:R-:W-:Y:S02]  /*04b0*/  LEA R20, P1, R16, R3, 0x2 ;  /* 0x0000000310147211 */ /* 0x000fe400078210ff */
[----:B------:R-:W-:Y:S02]  /*04c0*/  IADD3.X R28, RZ, R29, RZ, P0, !PT ;  /* 0x0000001dff1c7210 */ /* 0x000fe400007fe4ff */
[C---:B------:R-:W-:Y:S02]  /*04d0*/  SHF.L.U32 R49, R9.reuse, 0x7, RZ ;  /* 0x0000000709317819 */ /* 0x040fe400000006ff */
[----:B------:R-:W-:Y:S02]  /*04e0*/  LOP3.LUT R8, R6, 0x7f, RZ, 0xc0, !PT ;  /* 0x0000007f06087812 */ /* 0x000fe400078ec0ff */
[----:B------:R-:W-:Y:S02]  /*04f0*/  LEA.HI.X R16, R16, R7, R17, 0x2, P1 ;  /* 0x0000000710107211 */ /* 0x000fe400008f1411 */
[----:B------:R-:W-:-:S02]  /*0500*/  SHF.L.U64.HI R9, R9, 0x7, R28 ;  /* 0x0000000709097819 */ /* 0x000fc4000001021c */
[----:B------:R-:W-:Y:S02]  /*0510*/  IADD3 R48, P1, R20, R49, RZ ;  /* 0x0000003114307210 */ /* 0x000fe40007f3e0ff */
[----:B------:R-:W-:Y:S02]  /*0520*/  LOP3.LUT R3, R21, 0x100, R8, 0xfe, !PT ;  /* 0x0000010015037812 */ /* 0x000fe400078efe08 */
[----:B------:R-:W-:Y:S02]  /*0530*/  IADD3 R40, P0, R49, R58, RZ ;  /* 0x0000003a31287210 */ /* 0x000fe40007f1e0ff */
[----:B------:R-:W-:Y:S02]  /*0540*/  IADD3.X R49, R16, R9, RZ, P1, !PT ;  /* 0x0000000910317210 */ /* 0x000fe40000ffe4ff */
[----:B------:R-:W-:Y:S02]  /*0550*/  SHF.L.U32 R33, R3, 0xa, RZ ;  /* 0x0000000a03217819 */ /* 0x000fe400000006ff */
[----:B------:R-:W-:-:S03]  /*0560*/  LOP3.LUT R13, R21, 0x180, R8, 0xfe, !PT ;  /* 0x00000180150d7812 */ /* 0x000fc600078efe08 */
[----:B------:R-:W-:Y:S01]  /*0570*/  IMAD.WIDE R28, R33, 0x4, R48 ;  /* 0x00000004211c7825 */ /* 0x000fe200078e0230 */
[----:B------:R-:W-:Y:S02]  /*0580*/  IADD3.X R41, R9, R10, RZ, P0, !PT ;  /* 0x0000000a09297210 */ /* 0x000fe400007fe4ff */
[----:B------:R-:W-:-:S03]  /*0590*/  SHF.L.U32 R47, R13, 0xa, RZ ;  /* 0x0000000a0d2f7819 */ /* 0x000fc600000006ff */
[----:B------:R-:W2:Y:S01]  /*05a0*/  LDG.E.EL R28, desc[UR6][R28.64] ;  /* 0x000000061c1c7981 */ /* 0x000ea2000c2e1900 */
[----:B------:R-:W-:Y:S01]  /*05b0*/  LOP3.LUT R17, R21, 0x7f, R6, 0xf8, !PT ;  /* 0x0000007f15117812 */ /* 0x000fe200078ef806 */
[--C-:B------:R-:W-:Y:S01]  /*05c0*/  IMAD.WIDE R26, R47, 0x4, R40.reuse ;  /* 0x000000042f1a7825 */ /* 0x100fe200078e0228 */
[----:B----4-:R-:W-:Y:S02]  /*05d0*/  LOP3.LUT R11, R21, 0x280, R8, 0xfe, !PT ;  /* 0x00000280150b7812 */ /* 0x010fe400078efe08 */
[----:B------:R-:W-:Y:S01]  /*05e0*/  SHF.L.U32 R55, R17, 0xa, RZ ;  /* 0x0000000a11377819 */ /* 0x000fe200000006ff */
[----:B------:R-:W-:Y:S01]  /*05f0*/  IMAD.WIDE R44, R33, 0x4, R40 ;  /* 0x00000004212c7825 */ /* 0x000fe200078e0228 */
[----:B------:R-:W-:Y:S01]  /*0600*/  LOP3.LUT R5, R21, 0x80, R8, 0xfe, !PT ;  /* 0x0000008015057812 */ /* 0x000fe200078efe08 */
[----:B------:R0:W3:Y:S01]  /*0610*/  LDG.E.EL R51, desc[UR6][R26.64] ;  /* 0x000000061a337981 */ /* 0x0000e2000c2e1900 */
[----:B------:R-:W-:Y:S01]  /*0620*/  SHF.L.U32 R18, R11, 0xa, RZ ;  /* 0x0000000a0b127819 */ /* 0x000fe200000006ff */
[--C-:B------:R-:W-:Y:S01]  /*0630*/  IMAD.WIDE R36, R47, 0x4, R48.reuse ;  /* 0x000000042f247825 */ /* 0x100fe200078e0230 */
[----:B------:R-:W-:Y:S01]  /*0640*/  LOP3.LUT R9, R21, 0x300, R8, 0xfe, !PT ;  /* 0x0000030015097812 */ /* 0x000fe200078efe08 */
[----:B------:R1:W2:Y:S01]  /*0650*/  LDG.E.EL R44, desc[UR6][R44.64] ;  /* 0x000000062c2c7981 */ /* 0x0002a2000c2e1900 */
[----:B------:R-:W-:Y:S01]  /*0660*/  SHF.L.U32 R35, R5, 0xa, RZ ;  /* 0x0000000a05237819 */ /* 0x000fe200000006ff */
[----:B------:R-:W-:Y:S01]  /*0670*/  IMAD.WIDE R60, R18, 0x4, R48 ;  /* 0x00000004123c7825 */ /* 0x000fe200078e0230 */
[----:B------:R-:W-:Y:S01]  /*0680*/  LOP3.LUT R7, R21, 0x200, R8, 0xfe, !PT ;  /* 0x0000020015077812 */ /* 0x000fe200078efe08 */
[----:B------:R-:W3:Y:S02]  /*0690*/  LDG.E.EL R36, desc[UR6][R36.64] ;  /* 0x0000000624247981 */ /* 0x000ee4000c2e1900 */
[--C-:B0-----:R-:W-:Y:S01]  /*06a0*/  IMAD.WIDE R26, R55, 0x4, R40.reuse ;  /* 0x00000004371a7825 */ /* 0x101fe200078e0228 */
[----:B------:R-:W-:Y:S01]  /*06b0*/  SHF.L.U32 R43, R7, 0xa, RZ ;  /* 0x0000000a072b7819 */ /* 0x000fe200000006ff */
[----:B------:R0:W4:Y:S01]  /*06c0*/  LDG.E.EL R12, desc[UR6][R60.64] ;  /* 0x000000063c0c7981 */ /* 0x000122000c2e1900 */
[----:B-1----:R-:W-:Y:S01]  /*06d0*/  SHF.L.U32 R45, R9, 0xa, RZ ;  /* 0x0000000a092d7819 */ /* 0x002fe200000006ff */
[----:B------:R-:W-:-:S02]  /*06e0*/  IMAD.WIDE R24, R35, 0x4, R40 ;  /* 0x0000000423187825 */ /* 0x000fc400078e0228 */
[----:B------:R-:W5:Y:S02]  /*06f0*/  LDG.E.EL R37, desc[UR6][R26.64] ;  /* 0x000000061a257981 */ /* 0x000f64000c2e1900 */
[--C-:B------:R-:W-:Y:S02]  /*0700*/  IMAD.WIDE R52, R55, 0x4, R48.reuse ;  /* 0x0000000437347825 */ /* 0x100fe400078e0230 */
[----:B------:R1:W2:Y:S02]  /*0710*/  LDG.E.EL R57, desc[UR6][R24.64] ;  /* 0x0000000618397981 */ /* 0x0002a4000c2e1900 */
[----:B0-----:R-:W-:Y:S01]  /*0720*/  IMAD.WIDE R60, R45, 0x4, R48 ;  /* 0x000000042d3c7825 */ /* 0x001fe200078e0230 */
[----:B------:R-:W-:Y:S01]  /*0730*/  LOP3.LUT R21, R21, 0x380, R8, 0xfe, !PT ;  /* 0x0000038015157812 */ /* 0x000fe200078efe08 */
[----:B------:R-:W5:Y:S02]  /*0740*/  LDG.E.EL R6, desc[UR6][R52.64] ;  /* 0x0000000634067981 */ /* 0x000f64000c2e1900 */
[----:B------:R-:W-:-:S02]  /*0750*/  IMAD.WIDE R38, R18, 0x4, R40 ;  /* 0x0000000412267825 */ /* 0x000fc400078e0228 */
[----:B------:R-:W2:Y:S02]  /*0760*/  LDG.E.EL R46, desc[UR6][R60.64] ;  /* 0x000000063c2e7981 */ /* 0x000ea4000c2e1900 */
[----:B-1----:R-:W-:-:S04]  /*0770*/  IMAD.WIDE R24, R43, 0x4, R48 ;  /* 0x000000042b187825 */ /* 0x002fc800078e0230 */
[----:B------:R-:W-:Y:S02]  /*0780*/  IMAD.WIDE R30, R35, 0x4, R48 ;  /* 0x00000004231e7825 */ /* 0x000fe400078e0230 */
[----:B------:R-:W2:Y:S04]  /*0790*/  LDG.E.EL R24, desc[UR6][R24.64] ;  /* 0x0000000618187981 */ /* 0x000ea8000c2e1900 */
[----:B------:R0:W2:Y:S04]  /*07a0*/  LDG.E.EL R4, desc[UR6][R30.64] ;  /* 0x000000061e047981 */ /* 0x0000a8000c2e1900 */
[----:B------:R1:W4:Y:S01]  /*07b0*/  LDG.E.EL R25, desc[UR6][R38.64] ;  /* 0x0000000626197981 */ /* 0x000322000c2e1900 */
[----:B0-----:R-:W-:-:S04]  /*07c0*/  IMAD.WIDE R30, R43, 0x4, R40 ;  /* 0x000000042b1e7825 */ /* 0x001fc800078e0228 */
[----:B-1----:R-:W-:Y:S02]  /*07d0*/  IMAD.WIDE R38, R45, 0x4, R40 ;  /* 0x000000042d267825 */ /* 0x002fe400078e0228 */
[----:B------:R-:W2:Y:S04]  /*07e0*/  LDG.E.EL R31, desc[UR6][R30.64] ;  /* 0x000000061e1f7981 */ /* 0x000ea8000c2e1900 */
[----:B------:R-:W2:Y:S01]  /*07f0*/  LDG.E.EL R39, desc[UR6][R38.64] ;  /* 0x0000000626277981 */ /* 0x000ea2000c2e1900 */
[----:B------:R-:W-:-:S04]  /*0800*/  SHF.R.U32.HI R29, RZ, 0x1a, R23 ;  /* 0x0000001aff1d7819 */ /* 0x000fc80000011617 */
[----:B------:R-:W-:-:S04]  /*0810*/  LOP3.LUT R29, R29, 0x20, RZ, 0xc0, !PT ;  /* 0x000000201d1d7812 */ /* 0x000fc800078ec0ff */
[----:B------:R-:W-:-:S04]  /*0820*/  IADD3 R29, P0, R22, R29, RZ ;  /* 0x0000001d161d7210 */ /* 0x000fc80007f1e0ff */
[----:B------:R-:W-:Y:S02]  /*0830*/  IADD3.X R22, RZ, R23, RZ, P0, !PT ;  /* 0x00000017ff167210 */ /* 0x000fe400007fe4ff */
[C---:B------:R-:W-:Y:S02]  /*0840*/  SHF.L.U32 R59, R29.reuse, 0x7, RZ ;  /* 0x000000071d3b7819 */ /* 0x040fe400000006ff */
[----:B------:R-:W-:Y:S02]  /*0850*/  SHF.L.U64.HI R29, R29, 0x7, R22 ;  /* 0x000000071d1d7819 */ /* 0x000fe40000010216 */
[----:B------:R-:W-:Y:S02]  /*0860*/  IADD3 R58, P0, R59, R58, RZ ;  /* 0x0000003a3b3a7210 */ /* 0x000fe40007f1e0ff */
[----:B------:R-:W-:Y:S02]  /*0870*/  IADD3 R26, P1, R59, R20, RZ ;  /* 0x000000143b1a7210 */ /* 0x000fe40007f3e0ff */
[----:B------:R-:W-:-:S02]  /*0880*/  IADD3.X R59, R29, R10, RZ, P0, !PT ;  /* 0x0000000a1d3b7210 */ /* 0x000fc400007fe4ff */
[----:B------:R-:W-:Y:S01]  /*0890*/  IADD3.X R27, R29, R16, RZ, P1, !PT ;  /* 0x000000101d1b7210 */ /* 0x000fe20000ffe4ff */
[----:B------:R-:W-:-:S04]  /*08a0*/  IMAD.WIDE R60, R35, 0x4, R58 ;  /* 0x00000004233c7825 */ /* 0x000fc800078e023a */
[----:B------:R-:W-:Y:S01]  /*08b0*/  IMAD.WIDE R34, R35, 0x4, R26 ;  /* 0x0000000423227825 */ /* 0x000fe200078e021a */
[----:B------:R0:W4:Y:S03]  /*08c0*/  LDG.E.EL R29, desc[UR6][R60.64] ;  /* 0x000000063c1d7981 */ /* 0x000126000c2e1900 */
[----:B------:R-:W-:Y:S01]  /*08d0*/  IMAD.WIDE R52, R33, 0x4, R58 ;  /* 0x0000000421347825 */ /* 0x000fe200078e023a */
[----:B------:R-:W-:Y:S01]  /*08e0*/  SHF.L.U32 R23, R21, 0xa, RZ ;  /* 0x0000000a15177819 */ /* 0x000fe200000006ff */
[----:B------:R1:W4:Y:S02]  /*08f0*/  LDG.E.EL R10, desc[UR6][R34.64] ;  /* 0x00000006220a7981 */ /* 0x000324000c2e1900 */
[----:B------:R-:W-:Y:S02]  /*0900*/  IMAD.WIDE R32, R33, 0x4, R26 ;  /* 0x0000000421207825 */ /* 0x000fe400078e021a */
[----:B------:R-:W5:Y:S02]  /*0910*/  LDG.E.EL R53, desc[UR6][R52.64] ;  /* 0x0000000634357981 */ /* 0x000f64000c2e1900 */
[----:B0-----:R-:W-:-:S02]  /*0920*/  IMAD.WIDE R60, R43, 0x4, R58 ;  /* 0x000000042b3c7825 */ /* 0x001fc400078e023a */
[----:B------:R-:W5:Y:S02]  /*0930*/  LDG.E.EL R32, desc[UR6][R32.64] ;  /* 0x0000000620207981 */ /* 0x000f64000c2e1900 */
[----:B-1----:R-:W-:-:S04]  /*0940*/  IMAD.WIDE R34, R47, 0x4, R26 ;  /* 0x000000042f227825 */ /* 0x002fc800078e021a */
[----:B------:R-:W-:Y:S01]  /*0950*/  IMAD.WIDE R48, R23, 0x4, R48 ;  /* 0x0000000417307825 */ /* 0x000fe200078e0230 */
[----:B------:R0:W5:Y:S04]  /*0960*/  LDG.E.EL R38, desc[UR6][R34.64] ;  /* 0x0000000622267981 */ /* 0x000168000c2e1900 */
[----:B------:R1:W5:Y:S01]  /*0970*/  LDG.E.EL R33, desc[UR6][R60.64] ;  /* 0x000000063c217981 */ /* 0x000362000c2e1900 */
[----:B------:R-:W-:-:S03]  /*0980*/  IMAD.WIDE R42, R43, 0x4, R26 ;  /* 0x000000042b2a7825 */ /* 0x000fc600078e021a */
[----:B------:R1:W5:Y:S01]  /*0990*/  LDG.E.EL R16, desc[UR6][R48.64] ;  /* 0x0000000630107981 */ /* 0x000362000c2e1900 */
[----:B0-----:R-:W-:-:S03]  /*09a0*/  IMAD.WIDE R34, R18, 0x4, R58 ;  /* 0x0000000412227825 */ /* 0x001fc600078e023a */
[----:B------:R0:W5:Y:S01]  /*09b0*/  LDG.E.EL R20, desc[UR6][R42.64] ;  /* 0x000000062a147981 */ /* 0x000162000c2e1900 */
[----:B-1----:R-:W-:-:S04]  /*09c0*/  IMAD.WIDE R60, R18, 0x4, R26 ;  /* 0x00000004123c7825 */ /* 0x002fc800078e021a */
[--C-:B------:R-:W-:Y:S01]  /*09d0*/  IMAD.WIDE R48, R47, 0x4, R58.reuse ;  /* 0x000000042f307825 */ /* 0x100fe200078e023a */
[----:B------:R1:W5:Y:S03]  /*09e0*/  LDG.E.EL R30, desc[UR6][R60.64] ;  /* 0x000000063c1e7981 */ /* 0x000366000c2e1900 */
[----:B0-----:R-:W-:Y:S01]  /*09f0*/  IMAD.WIDE R42, R45, 0x4, R58 ;  /* 0x000000042d2a7825 */ /* 0x001fe200078e023a */
[----:B------:R0:W5:Y:S03]  /*0a00*/  LDG.E.EL R47, desc[UR6][R34.64] ;  /* 0x00000006222f7981 */ /* 0x000166000c2e1900 */
[----:B------:R-:W-:Y:S01]  /*0a10*/  IMAD.WIDE R40, R23, 0x4, R40 ;  /* 0x0000000417287825 */ /* 0x000fe200078e0228 */
[----:B------:R-:W5:Y:S03]  /*0a20*/  LDG.E.EL R49, desc[UR6][R48.64] ;  /* 0x0000000630317981 */ /* 0x000f66000c2e1900 */
[----:B-1----:R-:W-:Y:S01]  /*0a30*/  IMAD.WIDE R60, R55, 0x4, R58 ;  /* 0x00000004373c7825 */ /* 0x002fe200078e023a */
[----:B------:R4:W5:Y:S03]  /*0a40*/  LDG.E.EL R43, desc[UR6][R42.64] ;  /* 0x000000062a2b7981 */ /* 0x000966000c2e1900 */
[--C-:B0-----:R-:W-:Y:S01]  /*0a50*/  IMAD.WIDE R34, R45, 0x4, R26.reuse ;  /* 0x000000042d227825 */ /* 0x101fe200078e021a */
[----:B------:R-:W5:Y:S03]  /*0a60*/  LDG.E.EL R41, desc[UR6][R40.64] ;  /* 0x0000000628297981 */ /* 0x000f66000c2e1900 */
[----:B------:R-:W-:-:S04]  /*0a70*/  IMAD.WIDE R54, R55, 0x4, R26 ;  /* 0x0000000437367825 */ /* 0x000fc800078e021a */
[----:B---3--:R-:W-:Y:S01]  /*0a80*/  FADD R36, -R51, R36 ;  /* 0x0000002433247221 */ /* 0x008fe20000000100 */
[----:B------:R-:W3:Y:S01]  /*0a90*/  LDG.E.EL R34, desc[UR6][R34.64] ;  /* 0x0000000622227981 */ /* 0x000ee2000c2e1900 */
[----:B------:R-:W-:-:S03]  /*0aa0*/  IMAD.WIDE R58, R23, 0x4, R58 ;  /* 0x00000004173a7825 */ /* 0x000fc600078e023a */
[----:B------:R-:W3:Y:S01]  /*0ab0*/  LDG.E.EL R45, desc[UR6][R60.64] ;  /* 0x000000063c2d7981 */ /* 0x000ee2000c2e1900 */
[----:B------:R-:W-:Y:S02]  /*0ac0*/  IMAD.WIDE R26, R23, 0x4, R26 ;  /* 0x00000004171a7825 */ /* 0x000fe400078e021a */
[----:B------:R-:W0:Y:S01]  /*0ad0*/  LDC.64 R22, c[0x0][0x260] ;  /* 0x00009800ff167b82 */ /* 0x000e220000000a00 */
[----:B------:R-:W3:Y:S04]  /*0ae0*/  LDG.E.EL R40, desc[UR6][R54.64] ;  /* 0x0000000636287981 */ /* 0x000ee8000c2e1900 */
[----:B------:R1:W3:Y:S01]  /*0af0*/  LDG.E.EL R35, desc[UR6][R58.64] ;  /* 0x000000063a237981 */ /* 0x0002e2000c2e1900 */
[----:B0-----:R-:W-:-:S06]  /*0b00*/  IMAD.WIDE R22, R19, 0x8, R22 ;  /* 0x0000000813167825 */ /* 0x001fcc00078e0216 */
[----:B------:R-:W3:Y:S01]  /*0b10*/  LDG.E.EL.64 R22, desc[UR6][R22.64] ;  /* 0x0000000616167981 */ /* 0x000ee2000c2e1b00 */
[----:B--2---:R-:W-:Y:S01]  /*0b20*/  FADD R4, -R57, R4 ;  /* 0x0000000439047221 */ /* 0x004fe20000000100 */
[----:B----4-:R-:W-:-:S04]  /*0b30*/  FADD R42, -R29, R10 ;  /* 0x0000000a1d2a7221 */ /* 0x010fc80000000100 */
[C---:B------:R-:W-:Y:S01]  /*0b40*/  FFMA R42, R14.reuse, R42, R29 ;  /* 0x0000002a0e2a7223 */ /* 0x040fe2000000001d */
[----:B------:R-:W-:Y:S02]  /*0b50*/  FFMA R10, R14, R4, R57 ;  /* 0x000000040e0a7223 */ /* 0x000fe40000000039 */
[----:B------:R-:W0:Y:S01]  /*0b60*/  LDC.64 R56, c[0x0][0x250] ;  /* 0x00009400ff387b82 */ /* 0x000e220000000a00 */
[----:B---3--:R-:W-:Y:S02]  /*0b70*/  IADD3 R29, P1, R22, 0xa, RZ ;  /* 0x0000000a161d7810 */ /* 0x008fe40007f3e0ff */
[----:B------:R-:W-:Y:S02]  /*0b80*/  ISETP.GE.AND P0, PT, R23, RZ, PT ;  /* 0x000000ff1700720c */ /* 0x000fe40003f06270 */
[----:B-1----:R-:W-:Y:S02]  /*0b90*/  IADD3.X R59, RZ, R23, RZ, P1, !PT ;  /* 0x00000017ff3b7210 */ /* 0x002fe40000ffe4ff */
[----:B------:R-:W-:-:S02]  /*0ba0*/  SEL R4, R29, R22, !P0 ;  /* 0x000000161d047207 */ /* 0x000fc40004000000 */
[----:B------:R-:W-:Y:S02]  /*0bb0*/  SEL R29, R59, R23, !P0 ;  /* 0x000000173b1d7207 */ /* 0x000fe40004000000 */
[----:B------:R-:W1:Y:S02]  /*0bc0*/  LDC.64 R22, c[0x0][0x270] ;  /* 0x00009c00ff167b82 */ /* 0x000e640000000a00 */
[----:B-1----:R-:W-:-:S06]  /*0bd0*/  IMAD.WIDE R22, R19, 0x8, R22 ;  /* 0x0000000813167825 */ /* 0x002fcc00078e0216 */
[----:B------:R-:W2:Y:S01]  /*0be0*/  LDG.E.EL.64 R22, desc[UR6][R22.64] ;  /* 0x0000000616167981 */ /* 0x000ea2000c2e1b00 */
[----:B------:R-:W-:-:S03]  /*0bf0*/  FADD R59, -R10, R42 ;  /* 0x0000002a0a3b7221 */ /* 0x000fc60000000100 */
[----:B------:R1:W3:Y:S02]  /*0c00*/  LDG.E.EL R42, desc[UR6][R26.64] ;  /* 0x000000061a2a7981 */ /* 0x0002e4000c2e1900 */
[----:B-1----:R-:W1:Y:S01]  /*0c10*/  LDC.64 R26, c[0x0][0x268] ;  /* 0x00009a00ff1a7b82 */ /* 0x002e620000000a00 */
[----:B0-----:R-:W-:-:S05]  /*0c20*/  IMAD.WIDE R56, R15, 0x4, R56 ;  /* 0x000000040f387825 */ /* 0x001fca00078e0238 */
[----:B------:R0:W4:Y:S01]  /*0c30*/  LDG.E.EL R18, desc[UR6][R56.64] ;  /* 0x0000000638127981 */ /* 0x000122000c2e1900 */
[----:B--2---:R-:W-:Y:S02]  /*0c40*/  IADD3 R55, P1, R22, 0xa, RZ ;  /* 0x0000000a16377810 */ /* 0x004fe40007f3e0ff */
[----:B------:R-:W-:Y:S02]  /*0c50*/  ISETP.GE.AND P0, PT, R23, RZ, PT ;  /* 0x000000ff1700720c */ /* 0x000fe40003f06270 */
[----:B0-----:R-:W-:Y:S02]  /*0c60*/  IADD3.X R57, RZ, R23, RZ, P1, !PT ;  /* 0x00000017ff397210 */ /* 0x001fe40000ffe4ff */
[----:B------:R-:W-:Y:S01]  /*0c70*/  SEL R22, R55, R22, !P0 ;  /* 0x0000001637167207 */ /* 0x000fe20004000000 */
[----:B------:R-:W-:Y:S01]  /*0c80*/  FADD R55, -R44, R28 ;  /* 0x0000001c2c377221 */ /* 0x000fe20000000100 */
[----:B------:R-:W-:Y:S02]  /*0c90*/  SEL R23, R57, R23, !P0 ;  /* 0x0000001739177207 */ /* 0x000fe40004000000 */
[----:B-1----:R-:W-:-:S02]  /*0ca0*/  LEA R28, P0, R4, R26, 0x2 ;  /* 0x0000001a041c7211 */ /* 0x002fc400078010ff */
[----:B------:R-:W-:Y:S02]  /*0cb0*/  LEA R26, P1, R22, R26, 0x2 ;  /* 0x0000001a161a7211 */ /* 0x000fe400078210ff */
[-C--:B------:R-:W-:Y:S02]  /*0cc0*/  LEA.HI.X R29, R4, R27.reuse, R29, 0x2, P0 ;  /* 0x0000001b041d7211 */ /* 0x080fe400000f141d */
[----:B------:R-:W-:Y:S02]  /*0cd0*/  LEA.HI.X R27, R22, R27, R23, 0x2, P1 ;  /* 0x0000001b161b7211 */ /* 0x000fe400008f1417 */
[----:B------:R-:W0:Y:S02]  /*0ce0*/  LDC.64 R22, c[0x0][0x258] ;  /* 0x00009600ff167b82 */ /* 0x000e240000000a00 */
[----:B0-----:R-:W-:-:S06]  /*0cf0*/  IMAD.WIDE R22, R15, 0x8, R22 ;  /* 0x000000080f167825 */ /* 0x001fcc00078e0216 */
[----:B------:R-:W2:Y:S01]  /*0d00*/  LDG.E.EL.64 R22, desc[UR6][R22.64] ;  /* 0x0000000616167981 */ /* 0x000ea2000c2e1b00 */
[----:B-----5:R-:W-:Y:S01]  /*0d10*/  FADD R4, -R53, R32 ;  /* 0x0000002035047221 */ /* 0x020fe20000000100 */
[----:B------:R-:W-:-:S03]  /*0d20*/  FADD R38, -R49, R38 ;  /* 0x0000002631267221 */ /* 0x000fc60000000100 */
[C---:B------:R-:W-:Y:S01]  /*0d30*/  FFMA R4, R14.reuse, R4, R53 ;  /* 0x000000040e047223 */ /* 0x040fe20000000035 */
[C---:B------:R-:W-:Y:S01]  /*0d40*/  FFMA R38, R14.reuse, R38, R49 ;  /* 0x000000260e267223 */ /* 0x040fe20000000031 */
[C---:B------:R-:W-:Y:S01]  /*0d50*/  FFMA R55, R14.reuse, R55, R44 ;  /* 0x000000370e377223 */ /* 0x040fe2000000002c */
[----:B------:R-:W0:Y:S03]  /*0d60*/  LDC.64 R48, c[0x0][0x278] ;  /* 0x00009e00ff307b82 */ /* 0x000e260000000a00 */
[----:B------:R-:W-:Y:S01]  /*0d70*/  FADD R4, -R55, R4 ;  /* 0x0000000437047221 */ /* 0x000fe20000000100 */
[----:B------:R-:W-:Y:S01]  /*0d80*/  FFMA R51, R14, R36, R51 ;  /* 0x000000240e337223 */ /* 0x000fe20000000033 */
[----:B------:R-:W-:Y:S01]  /*0d90*/  FADD R50, -R47, R30 ;  /* 0x0000001e2f327221 */ /* 0x000fe20000000100 */
[----:B------:R-:W-:Y:S01]  /*0da0*/  FADD R20, -R33, R20 ;  /* 0x0000001421147221 */ /* 0x000fe20000000100 */
[C---:B----4-:R-:W-:Y:S01]  /*0db0*/  FFMA R4, R18.reuse, R4, R55 ;  /* 0x0000000412047223 */ /* 0x050fe20000000037 */
[----:B------:R-:W-:Y:S01]  /*0dc0*/  FADD R38, -R51, R38 ;  /* 0x0000002633267221 */ /* 0x000fe20000000100 */
[----:B------:R-:W-:Y:S01]  /*0dd0*/  FADD R12, -R25, R12 ;  /* 0x0000000c190c7221 */ /* 0x000fe20000000100 */
[----:B------:R-:W-:Y:S01]  /*0de0*/  FFMA R10, R18, R59, R10 ;  /* 0x0000003b120a7223 */ /* 0x000fe2000000000a */
[----:B0-----:R-:W-:-:S05]  /*0df0*/  IMAD.WIDE R58, R19, 0x4, R48 ;  /* 0x00000004133a7825 */ /* 0x001fca00078e0230 */
[----:B------:R-:W4:Y:S01]  /*0e00*/  LDG.E.EL R44, desc[UR6][R58.64] ;  /* 0x000000063a2c7981 */ /* 0x000f22000c2e1900 */
[----:B--2---:R-:W-:Y:S02]  /*0e10*/  IADD3 R53, P1, R22, 0xa, RZ ;  /* 0x0000000a16357810 */ /* 0x004fe40007f3e0ff */
[----:B------:R-:W-:Y:S02]  /*0e20*/  ISETP.GE.AND P0, PT, R23, RZ, PT ;  /* 0x000000ff1700720c */ /* 0x000fe40003f06270 */
[----:B------:R-:W-:Y:S02]  /*0e30*/  IADD3.X R57, RZ, R23, RZ, P1, !PT ;  /* 0x00000017ff397210 */ /* 0x000fe40000ffe4ff */
[----:B------:R-:W-:Y:S02]  /*0e40*/  SEL R53, R53, R22, !P0 ;  /* 0x0000001635357207 */ /* 0x000fe40004000000 */
[----:B------:R-:W-:Y:S01]  /*0e50*/  SEL R32, R57, R23, !P0 ;  /* 0x0000001739207207 */ /* 0x000fe20004000000 */
[----:B------:R-:W-:-:S04]  /*0e60*/  FADD R23, -R31, R24 ;  /* 0x000000181f177221 */ /* 0x000fc80000000100 */
[----:B------:R-:W-:Y:S01]  /*0e70*/  FFMA R23, R14, R23, R31 ;  /* 0x000000170e177223 */ /* 0x000fe2000000001f */
[----:B------:R-:W-:Y:S02]  /*0e80*/  IMAD R55, R32, 0x28, RZ ;  /* 0x0000002820377824 */ /* 0x000fe400078e02ff */
[----:B------:R-:W-:-:S04]  /*0e90*/  IMAD.WIDE.U32 R30, R53, 0x28, R28 ;  /* 0x00000028351e7825 */ /* 0x000fc800078e001c */
[----:B------:R-:W-:Y:S01]  /*0ea0*/  FFMA R22, R14, R20, R33 ;  /* 0x000000140e167223 */ /* 0x000fe20000000021 */
[----:B------:R-:W-:Y:S01]  /*0eb0*/  IMAD.WIDE.U32 R52, R53, 0x28, R26 ;  /* 0x0000002835347825 */ /* 0x000fe200078e001a */
[----:B------:R-:W-:-:S03]  /*0ec0*/  IADD3 R33, R31, R55, RZ ;  /* 0x000000371f217210 */ /* 0x000fc60007ffe0ff */
[----:B------:R-:W-:Y:S01]  /*0ed0*/  FFMA R24, R18, R38, R51 ;  /* 0x0000002612187223 */ /* 0x000fe20000000033 */
[----:B------:R-:W-:Y:S01]  /*0ee0*/  MOV R32, R30 ;  /* 0x0000001e00207202 */ /* 0x000fe20000000f00 */
[----:B------:R-:W-:Y:S01]  /*0ef0*/  IMAD R38, R17, 0x64, RZ ;  /* 0x0000006411267824 */ /* 0x000fe200078e02ff */
[----:B------:R-:W-:Y:S02]  /*0f00*/  IADD3 R31, R55, R53, RZ ;  /* 0x00000035371f7210 */ /* 0x000fe40007ffe0ff */
[----:B------:R-:W-:Y:S01]  /*0f10*/  MOV R30, R52 ;  /* 0x00000034001e7202 */ /* 0x000fe20000000f00 */
[----:B------:R-:W-:-:S04]  /*0f20*/  IMAD.WIDE R60, R38, 0x4, R32 ;  /* 0x00000004263c7825 */ /* 0x000fc800078e0220 */
[----:B------:R-:W-:-:S04]  /*0f30*/  IMAD.WIDE R56, R38, 0x4, R30 ;  /* 0x0000000426387825 */ /* 0x000fc800078e021e */
[C---:B------:R-:W-:Y:S01]  /*0f40*/  FFMA R51, R14.reuse, R12, R25 ;  /* 0x0000000c0e337223 */ /* 0x040fe20000000019 */
[----:B------:R-:W2:Y:S04]  /*0f50*/  LDG.E.EL R20, desc[UR6][R60.64] ;  /* 0x000000063c147981 */ /* 0x000ea8000c2e1900 */
[----:B------:R0:W2:Y:S01]  /*0f60*/  LDG.E.EL R12, desc[UR6][R56.64] ;  /* 0x00000006380c7981 */ /* 0x0000a2000c2e1900 */
[----:B------:R-:W-:Y:S01]  /*0f70*/  FADD R22, -R23, R22 ;  /* 0x0000001617167221 */ /* 0x000fe20000000100 */
[----:B------:R-:W-:Y:S01]  /*0f80*/  FFMA R50, R14, R50, R47 ;  /* 0x000000320e327223 */ /* 0x000fe2000000002f */
[----:B------:R-:W-:Y:S01]  /*0f90*/  FADD R46, -R39, R46 ;  /* 0x0000002e272e7221 */ /* 0x000fe20000000100 */
[----:B------:R-:W-:Y:S01]  /*0fa0*/  FADD R34, -R43, R34 ;  /* 0x000000222b227221 */ /* 0x000fe20000000100 */
[----:B------:R-:W-:Y:S01]  /*0fb0*/  FFMA R23, R18, R22, R23 ;  /* 0x0000001612177223 */ /* 0x000fe20000000017 */
[----:B------:R-:W-:Y:S01]  /*0fc0*/  FADD R22, -R51, R50 ;  /* 0x0000003233167221 */ /* 0x000fe20000000100 */
[----:B------:R-:W-:Y:S01]  /*0fd0*/  FADD R6, -R37, R6 ;  /* 0x0000000625067221 */ /* 0x000fe20000000100 */
[C---:B------:R-:W-:Y:S01]  /*0fe0*/  FFMA R39, R14.reuse, R46, R39 ;  /* 0x0000002e0e277223 */ /* 0x040fe20000000027 */
[----:B------:R-:W-:Y:S01]  /*0ff0*/  FFMA R34, R14, R34, R43 ;  /* 0x000000220e227223 */ /* 0x000fe2000000002b */
[----:B------:R-:W-:-:S02]  /*1000*/  IMAD R49, R5, 0x64, RZ ;  /* 0x0000006405317824 */ /* 0x000fc400078e02ff */
[----:B------:R-:W-:Y:S01]  /*1010*/  FFMA R22, R18, R22, R51 ;  /* 0x0000001612167223 */ /* 0x000fe20000000033 */
[----:B------:R-:W-:Y:S01]  /*1020*/  FFMA R37, R14, R6, R37 ;  /* 0x000000060e257223 */ /* 0x000fe20000000025 */
[----:B------:R-:W-:Y:S01]  /*1030*/  FADD R6, -R39, R34 ;  /* 0x0000002227067221 */ /* 0x000fe20000000100 */
[----:B------:R-:W-:Y:S02]  /*1040*/  IMAD R51, R3, 0x64, RZ ;  /* 0x0000006403337824 */ /* 0x000fe400078e02ff */
[----:B------:R-:W-:Y:S01]  /*1050*/  FADD R40, -R45, R40 ;  /* 0x000000282d287221 */ /* 0x000fe20000000100 */
[----:B------:R-:W-:-:S04]  /*1060*/  IMAD.WIDE R54, R49, 0x4, R32 ;  /* 0x0000000431367825 */ /* 0x000fc800078e0220 */
[----:B------:R-:W-:Y:S01]  /*1070*/  FADD R16, -R41, R16 ;  /* 0x0000001029107221 */ /* 0x000fe20000000100 */
[----:B---3--:R-:W-:Y:S01]  /*1080*/  FADD R42, -R35, R42 ;  /* 0x0000002a232a7221 */ /* 0x008fe20000000100 */
[----:B------:R-:W-:Y:S01]  /*1090*/  FFMA R6, R18, R6, R39 ;  /* 0x0000000612067223 */ /* 0x000fe20000000027 */
[----:B0-----:R-:W-:-:S04]  /*10a0*/  IMAD.WIDE R56, R51, 0x4, R32 ;  /* 0x0000000433387825 */ /* 0x001fc800078e0220 */
[C---:B------:R-:W-:Y:S01]  /*10b0*/  FFMA R40, R14.reuse, R40, R45 ;  /* 0x000000280e287223 */ /* 0x040fe2000000002d */
[----:B------:R0:W3:Y:S01]  /*10c0*/  LDG.E.EL R25, desc[UR6][R54.64] ;  /* 0x0000000636197981 */ /* 0x0000e2000c2e1900 */
[----:B------:R-:W-:Y:S02]  /*10d0*/  IMAD R39, R11, 0x64, RZ ;  /* 0x000000640b277824 */ /* 0x000fe400078e02ff */
[C---:B------:R-:W-:Y:S01]  /*10e0*/  FFMA R41, R14.reuse, R16, R41 ;  /* 0x000000100e297223 */ /* 0x040fe20000000029 */
[----:B------:R-:W-:Y:S01]  /*10f0*/  FFMA R42, R14, R42, R35 ;  /* 0x0000002a0e2a7223 */ /* 0x000fe20000000023 */
[----:B------:R-:W-:Y:S01]  /*1100*/  FADD R40, -R37, R40 ;  /* 0x0000002825287221 */ /* 0x000fe20000000100 */
[----:B------:R-:W-:Y:S01]  /*1110*/  IMAD R43, R7, 0x64, RZ ;  /* 0x00000064072b7824 */ /* 0x000fe200078e02ff */
[----:B------:R-:W5:Y:S01]  /*1120*/  LDG.E.EL R16, desc[UR6][R56.64] ;  /* 0x0000000638107981 */ /* 0x000f62000c2e1900 */
[----:B------:R-:W-:Y:S02]  /*1130*/  IMAD R45, R13, 0x64, RZ ;  /* 0x000000640d2d7824 */ /* 0x000fe400078e02ff */
[----:B0-----:R-:W-:-:S04]  /*1140*/  IMAD.WIDE R54, R39, 0x4, R32 ;  /* 0x0000000427367825 */ /* 0x001fc800078e0220 */
[----:B------:R-:W-:Y:S01]  /*1150*/  FADD R42, -R41, R42 ;  /* 0x0000002a292a7221 */ /* 0x000fe20000000100 */
[----:B------:R-:W-:Y:S01]  /*1160*/  FFMA R14, R18, R40, R37 ;  /* 0x00000028120e7223 */ /* 0x000fe20000000025 */
[----:B------:R-:W-:Y:S01]  /*1170*/  IMAD R34, R9, 0x64, RZ ;  /* 0x0000006409227824 */ /* 0x000fe200078e02ff */
[----:B------:R0:W3:Y:S01]  /*1180*/  LDG.E.EL R37, desc[UR6][R54.64] ;  /* 0x0000000636257981 */ /* 0x0000e2000c2e1900 */
[----:B------:R-:W-:-:S04]  /*1190*/  IMAD.WIDE R46, R43, 0x4, R32 ;  /* 0x000000042b2e7825 */ /* 0x000fc800078e0220 */
[----:B------:R-:W-:Y:S01]  /*11a0*/  FFMA R18, R18, R42, R41 ;  /* 0x0000002a12127223 */ /* 0x000fe20000000029 */
[----:B------:R-:W-:Y:S01]  /*11b0*/  IMAD.WIDE R58, R34, 0x4, R32 ;  /* 0x00000004223a7825 */ /* 0x000fe200078e0220 */
[----:B------:R-:W3:Y:S03]  /*11c0*/  LDG.E.EL R47, desc[UR6][R46.64] ;  /* 0x000000062e2f7981 */ /* 0x000ee6000c2e1900 */
[--C-:B0-----:R-:W-:Y:S01]  /*11d0*/  IMAD.WIDE R54, R45, 0x4, R30.reuse ;  /* 0x000000042d367825 */ /* 0x101fe200078e021e */
[----:B------:R0:W3:Y:S03]  /*11e0*/  LDG.E.EL R35, desc[UR6][R58.64] ;  /* 0x000000063a237981 */ /* 0x0000e6000c2e1900 */
[----:B------:R-:W-:Y:S02]  /*11f0*/  IMAD R41, R21, 0x64, RZ ;  /* 0x0000006415297824 */ /* 0x000fe400078e02ff */
[--C-:B------:R-:W-:Y:S01]  /*1200*/  IMAD.WIDE R52, R49, 0x4, R30.reuse ;  /* 0x0000000431347825 */ /* 0x100fe200078e021e */
[----:B------:R1:W3:Y:S03]  /*1210*/  LDG.E.EL R46, desc[UR6][R54.64] ;  /* 0x00000006362e7981 */ /* 0x0002e6000c2e1900 */
[--C-:B------:R-:W-:Y:S01]  /*1220*/  IMAD.WIDE R60, R43, 0x4, R30.reuse ;  /* 0x000000042b3c7825 */ /* 0x100fe200078e021e */
[----:B------:R4:W3:Y:S03]  /*1230*/  LDG.E.EL R36, desc[UR6][R52.64] ;  /* 0x0000000634247981 */ /* 0x0008e6000c2e1900 */
[----:B0-----:R-:W-:-:S04]  /*1240*/  IMAD.WIDE R58, R39, 0x4, R30 ;  /* 0x00000004273a7825 */ /* 0x001fc800078e021e */
[----:B-1----:R-:W-:Y:S01]  /*1250*/  IMAD.WIDE R54, R41, 0x4, R30 ;  /* 0x0000000429367825 */ /* 0x002fe200078e021e */
[----:B------:R-:W3:Y:S03]  /*1260*/  LDG.E.EL R40, desc[UR6][R58.64] ;  /* 0x000000063a287981 */ /* 0x000ee6000c2e1900 */
[----:B----4-:R-:W-:-:S06]  /*1270*/  IMAD.WIDE R52, R45, 0x4, R32 ;  /* 0x000000042d347825 */ /* 0x010fcc00078e0220 */
[----:B------:R-:W3:Y:S01]  /*1280*/  LDG.E.EL R53, desc[UR6][R52.64] ;  /* 0x0000000634357981 */ /* 0x000ee2000c2e1900 */
[----:B--2---:R-:W-:-:S04]  /*1290*/  FADD R57, -R20, R12 ;  /* 0x0000000c14397221 */ /* 0x004fc80000000100 */
[----:B------:R-:W-:Y:S01]  /*12a0*/  FFMA R20, R44, R57, R20 ;  /* 0x000000392c147223 */ /* 0x000fe20000000014 */
[----:B------:R-:W-:-:S05]  /*12b0*/  IMAD.WIDE R56, R51, 0x4, R30 ;  /* 0x0000000433387825 */ /* 0x000fca00078e021e */
[----:B------:R0:W5:Y:S02]  /*12c0*/  LDG.E.EL R12, desc[UR6][R56.64] ;  /* 0x00000006380c7981 */ /* 0x000164000c2e1900 */
[----:B0-----:R-:W-:Y:S02]  /*12d0*/  IMAD.WIDE R56, R34, 0x4, R30 ;  /* 0x0000000422387825 */ /* 0x001fe400078e021e */
[----:B------:R-:W0:Y:S02]  /*12e0*/  LDC.64 R30, c[0x0][0x280] ;  /* 0x0000a000ff1e7b82 */ /* 0x000e240000000a00 */
[----:B------:R-:W-:Y:S01]  /*12f0*/  IMAD.WIDE R32, R41, 0x4, R32 ;  /* 0x0000000429207825 */ /* 0x000fe200078e0220 */
[----:B------:R1:W2:Y:S05]  /*1300*/  LDG.E.EL R42, desc[UR6][R56.64] ;  /* 0x00000006382a7981 */ /* 0x0002aa000c2e1900 */
[----:B------:R-:W4:Y:S04]  /*1310*/  LDG.E.EL R33, desc[UR6][R32.64] ;  /* 0x0000000620217981 */ /* 0x000f28000c2e1900 */
[----:B------:R0:W2:Y:S02]  /*1320*/  LDG.E.EL R32, desc[UR6][R60.64] ;  /* 0x000000063c207981 */ /* 0x0000a4000c2e1900 */
[----:B0-----:R-:W-:-:S06]  /*1330*/  IMAD.WIDE R30, R15, 0x8, R30 ;  /* 0x000000080f1e7825 */ /* 0x001fcc00078e021e */
[----:B------:R-:W2:Y:S01]  /*1340*/  LDG.E.EL.64 R30, desc[UR6][R30.64] ;  /* 0x000000061e1e7981 */ /* 0x000ea2000c2e1b00 */
[----:B---3--:R-:W-:Y:S01]  /*1350*/  FADD R46, -R53, R46 ;  /* 0x0000002e352e7221 */ /* 0x008fe20000000100 */
[----:B------:R-:W-:-:S04]  /*1360*/  FADD R36, -R25, R36 ;  /* 0x0000002419247221 */ /* 0x000fc80000000100 */
[----:B------:R-:W-:Y:S02]  /*1370*/  FFMA R25, R44, R36, R25 ;  /* 0x000000242c197223 */ /* 0x000fe40000000019 */
[----:B------:R-:W4:Y:S01]  /*1380*/  LDG.E.EL R36, desc[UR6][R54.64] ;  /* 0x0000000636247981 */ /* 0x000f22000c2e1900 */
[----:B-----5:R-:W-:-:S04]  /*1390*/  FADD R12, -R16, R12 ;  /* 0x0000000c100c7221 */ /* 0x020fc80000000100 */
[C---:B------:R-:W-:Y:S01]  /*13a0*/  FFMA R16, R44.reuse, R12, R16 ;  /* 0x0000000c2c107223 */ /* 0x040fe20000000010 */
[----:B------:R-:W-:Y:S01]  /*13b0*/  FFMA R12, R44, R46, R53 ;  /* 0x0000002e2c0c7223 */ /* 0x000fe20000000035 */
[----:B--2---:R-:W-:Y:S02]  /*13c0*/  IADD3 R53, P1, R30, 0xa, RZ ;  /* 0x0000000a1e357810 */ /* 0x004fe40007f3e0ff */
[----:B------:R-:W-:Y:S02]  /*13d0*/  ISETP.GE.AND P0, PT, R31, RZ, PT ;  /* 0x000000ff1f00720c */ /* 0x000fe40003f06270 */
[----:B-1----:R-:W-:Y:S02]  /*13e0*/  IADD3.X R57, RZ, R31, RZ, P1, !PT ;  /* 0x0000001fff397210 */ /* 0x002fe40000ffe4ff */
[----:B------:R-:W-:Y:S02]  /*13f0*/  SEL R53, R53, R30, !P0 ;  /* 0x0000001e35357207 */ /* 0x000fe40004000000 */
[----:B------:R-:W-:-:S03]  /*1400*/  SEL R46, R57, R31, !P0 ;  /* 0x0000001f392e7207 */ /* 0x000fc60004000000 */
[----:B------:R-:W-:-:S04]  /*1410*/  IMAD.WIDE.U32 R28, R53, 0x28, R28 ;  /* 0x00000028351c7825 */ /* 0x000fc800078e001c */
[----:B------:R-:W-:-:S04]  /*1420*/  IMAD.WIDE.U32 R52, R53, 0x28, R26 ;  /* 0x0000002835347825 */ /* 0x000fc800078e001a */
[----:B------:R-:W-:-:S05]  /*1430*/  IMAD R27, R46, 0x28, RZ ;  /* 0x000000282e1b7824 */ /* 0x000fca00078e02ff */
[----:B------:R-:W-:Y:S02]  /*1440*/  IADD3 R29, R29, R27, RZ ;  /* 0x0000001b1d1d7210 */ /* 0x000fe40007ffe0ff */
[----:B------:R-:W-:Y:S01]  /*1450*/  IADD3 R53, R27, R53, RZ ;  /* 0x000000351b357210 */ /* 0x000fe20007ffe0ff */
[----:B------:R-:W-:-:S04]  /*1460*/  IMAD.WIDE R60, R38, 0x4, R28 ;  /* 0x00000004263c7825 */ /* 0x000fc800078e021c */
[----:B------:R-:W-:Y:S01]  /*1470*/  IMAD.WIDE R30, R38, 0x4, R52 ;  /* 0x00000004261e7825 */ /* 0x000fe200078e0234 */
[----:B------:R-:W2:Y:S04]  /*1480*/  LDG.E.EL R27, desc[UR6][R60.64] ;  /* 0x000000063c1b7981 */ /* 0x000ea8000c2e1900 */
[----:B------:R0:W2:Y:S01]  /*1490*/  LDG.E.EL R26, desc[UR6][R30.64] ;  /* 0x000000061e1a7981 */ /* 0x0000a2000c2e1900 */
[----:B------:R-:W-:-:S04]  /*14a0*/  IMAD.WIDE R58, R49, 0x4, R28 ;  /* 0x00000004313a7825 */ /* 0x000fc800078e021c */
[----:B------:R-:W-:Y:S02]  /*14b0*/  IMAD.WIDE R56, R49, 0x4, R52 ;  /* 0x0000000431387825 */ /* 0x000fe400078e0234 */
[----:B------:R-:W3:Y:S04]  /*14c0*/  LDG.E.EL R49, desc[UR6][R58.64] ;  /* 0x000000063a317981 */ /* 0x000ee8000c2e1900 */
[----:B------:R-:W3:Y:S01]  /*14d0*/  LDG.E.EL R48, desc[UR6][R56.64] ;  /* 0x0000000638307981 */ /* 0x000ee2000c2e1900 */
[----:B------:R-:W-:-:S04]  /*14e0*/  FADD R32, -R47, R32 ;  /* 0x000000202f207221 */ /* 0x000fc80000000100 */
[----:B0-----:R-:W-:Y:S02]  /*14f0*/  FFMA R30, R44, R32, R47 ;  /* 0x000000202c1e7223 */ /* 0x001fe4000000002f */
[----:B------:R-:W0:Y:S01]  /*1500*/  LDC.64 R46, c[0x0][0x288] ;  /* 0x0000a200ff2e7b82 */ /* 0x000e220000000a00 */
[----:B------:R-:W-:Y:S01]  /*1510*/  FADD R32, -R35, R42 ;  /* 0x0000002a23207221 */ /* 0x000fe20000000100 */
[----:B------:R-:W-:-:S04]  /*1520*/  IMAD.WIDE R54, R51, 0x4, R28 ;  /* 0x0000000433367825 */ /* 0x000fc800078e021c */
[----:B----4-:R-:W-:Y:S01]  /*1530*/  FADD R36, -R33, R36 ;  /* 0x0000002421247221 */ /* 0x010fe20000000100 */
[C---:B------:R-:W-:Y:S01]  /*1540*/  FFMA R32, R44.reuse, R32, R35 ;  /* 0x000000202c207223 */ /* 0x040fe20000000023 */
[----:B------:R-:W-:Y:S01]  /*1550*/  FADD R40, -R37, R40 ;  /* 0x0000002825287221 */ /* 0x000fe20000000100 */
[----:B------:R1:W4:Y:S01]  /*1560*/  LDG.E.EL R38, desc[UR6][R54.64] ;  /* 0x0000000636267981 */ /* 0x000322000c2e1900 */
[C---:B------:R-:W-:Y:S02]  /*1570*/  FFMA R33, R44.reuse, R36, R33 ;  /* 0x000000242c217223 */ /* 0x040fe40000000021 */
[----:B------:R-:W-:Y:S01]  /*1580*/  FFMA R31, R44, R40, R37 ;  /* 0x000000282c1f7223 */ /* 0x000fe20000000025 */
[----:B------:R-:W-:-:S04]  /*1590*/  IMAD.WIDE R60, R43, 0x4, R28 ;  /* 0x000000042b3c7825 */ /* 0x000fc800078e021c */
[----:B-1----:R-:W-:-:S05]  /*15a0*/  IMAD.WIDE R54, R45, 0x4, R52 ;  /* 0x000000042d367825 */ /* 0x002fca00078e0234 */
[----:B------:R1:W5:Y:S01]  /*15b0*/  LDG.E.EL R40, desc[UR6][R54.64] ;  /* 0x0000000636287981 */ /* 0x000362000c2e1900 */
[----:B0-----:R-:W-:-:S04]  /*15c0*/  IMAD.WIDE R56, R15, 0x4, R46 ;  /* 0x000000040f387825 */ /* 0x001fc800078e022e */
[--C-:B------:R-:W-:Y:S01]  /*15d0*/  IMAD.WIDE R46, R45, 0x4, R28.reuse ;  /* 0x000000042d2e7825 */ /* 0x100fe200078e021c */
[----:B------:R-:W3:Y:S03]  /*15e0*/  LDG.E.EL R37, desc[UR6][R56.64] ;  /* 0x0000000638257981 */ /* 0x000ee6000c2e1900 */
[----:B-1----:R-:W-:Y:S02]  /*15f0*/  IMAD.WIDE R54, R39, 0x4, R28 ;  /* 0x0000000427367825 */ /* 0x002fe400078e021c */
[----:B------:R-:W5:Y:S02]  /*1600*/  LDG.E.EL R47, desc[UR6][R46.64] ;  /* 0x000000062e2f7981 */ /* 0x000f64000c2e1900 */
[--C-:B------:R-:W-:Y:S02]  /*1610*/  IMAD.WIDE R50, R51, 0x4, R52.reuse ;  /* 0x0000000433327825 */ /* 0x100fe400078e0234 */
[----:B------:R-:W3:Y:S02]  /*1620*/  LDG.E.EL R45, desc[UR6][R54.64] ;  /* 0x00000006362d7981 */ /* 0x000ee4000c2e1900 */
[----:B------:R-:W-:-:S02]  /*1630*/  IMAD.WIDE R58, R43, 0x4, R52 ;  /* 0x000000042b3a7825 */ /* 0x000fc400078e0234 */
[----:B------:R-:W4:Y:S04]  /*1640*/  LDG.E.EL R51, desc[UR6][R50.64] ;  /* 0x0000000632337981 */ /* 0x000f28000c2e1900 */
[----:B------:R-:W3:Y:S04]  /*1650*/  LDG.E.EL R43, desc[UR6][R60.64] ;  /* 0x000000063c2b7981 */ /* 0x000ee8000c2e1900 */
[----:B------:R-:W3:Y:S01]  /*1660*/  LDG.E.EL R42, desc[UR6][R58.64] ;  /* 0x000000063a2a7981 */ /* 0x000ee2000c2e1900 */
[----:B--2---:R-:W-:-:S04]  /*1670*/  FADD R26, -R27, R26 ;  /* 0x0000001a1b1a7221 */ /* 0x004fc80000000100 */
[----:B------:R-:W-:Y:S01]  /*1680*/  FFMA R35, R44, R26, R27 ;  /* 0x0000001a2c237223 */ /* 0x000fe2000000001b */
[----:B------:R-:W-:-:S05]  /*1690*/  IMAD.WIDE R26, R39, 0x4, R52 ;  /* 0x00000004271a7825 */ /* 0x000fca00078e0234 */
[----:B------:R0:W2:Y:S02]  /*16a0*/  LDG.E.EL R36, desc[UR6][R26.64] ;  /* 0x000000061a247981 */ /* 0x0000a4000c2e1900 */
[----:B0-----:R-:W-:-:S04]  /*16b0*/  IMAD.WIDE R26, R34, 0x4, R28 ;  /* 0x00000004221a7825 */ /* 0x001fc800078e021c */
[----:B------:R-:W-:Y:S01]  /*16c0*/  IMAD.WIDE R28, R41, 0x4, R28 ;  /* 0x00000004291c7825 */ /* 0x000fe200078e021c */
[----:B------:R0:W2:Y:S03]  /*16d0*/  LDG.E.EL R39, desc[UR6][R26.64] ;  /* 0x000000061a277981 */ /* 0x0000a6000c2e1900 */
[----:B0-----:R-:W-:-:S04]  /*16e0*/  IMAD.WIDE R26, R34, 0x4, R52 ;  /* 0x00000004221a7825 */ /* 0x001fc800078e0234 */
[----:B------:R-:W-:Y:S01]  /*16f0*/  IMAD.WIDE R52, R41, 0x4, R52 ;  /* 0x0000000429347825 */ /* 0x000fe200078e0234 */
[----:B------:R0:W2:Y:S04]  /*1700*/  LDG.E.EL R46, desc[UR6][R26.64] ;  /* 0x000000061a2e7981 */ /* 0x0000a8000c2e1900 */
[----:B------:R1:W2:Y:S04]  /*1710*/  LDG.E.EL R41, desc[UR6][R28.64] ;  /* 0x000000061c297981 */ /* 0x0002a8000c2e1900 */
[----:B------:R-:W2:Y:S01]  /*1720*/  LDG.E.EL R34, desc[UR6][R52.64] ;  /* 0x0000000634227981 */ /* 0x000ea2000c2e1900 */
[----:B0-----:R-:W0:Y:S08]  /*1730*/  LDC.64 R26, c[0x0][0x2a8] ;  /* 0x0000aa00ff1a7b82 */ /* 0x001e300000000a00 */
[----:B-1----:R-:W1:Y:S01]  /*1740*/  LDC.64 R28, c[0x0][0x298] ;  /* 0x0000a600ff1c7b82 */ /* 0x002e620000000a00 */
[----:B0-----:R-:W-:-:S06]  /*1750*/  IMAD.WIDE R26, R19, 0x8, R26 ;  /* 0x00000008131a7825 */ /* 0x001fcc00078e021a */
[----:B------:R-:W2:Y:S01]  /*1760*/  LDG.E.EL.64 R26, desc[UR6][R26.64] ;  /* 0x000000061a1a7981 */ /* 0x000ea2000c2e1b00 */
[----:B-1----:R-:W-:-:S06]  /*1770*/  IMAD.WIDE R28, R19, 0x8, R28 ;  /* 0x00000008131c7825 */ /* 0x002fcc00078e021c */
[----:B------:R-:W2:Y:S01]  /*1780*/  LDG.E.EL.64 R28, desc[UR6][R28.64] ;  /* 0x000000061c1c7981 */ /* 0x000ea2000c2e1b00 */
[----:B---3--:R-:W-:-:S04]  /*1790*/  FADD R48, -R49, R48 ;  /* 0x0000003031307221 */ /* 0x008fc80000000100 */
[----:B------:R-:W-:Y:S02]  /*17a0*/  FFMA R50, R44, R48, R49 ;  /* 0x000000302c327223 */ /* 0x000fe40000000031 */
[----:B------:R-:W0:Y:S02]  /*17b0*/  LDC.64 R48, c[0x0][0x290] ;  /* 0x0000a400ff307b82 */ /* 0x000e240000000a00 */
[----:B0-----:R-:W-:-:S06]  /*17c0*/  IMAD.WIDE R48, R15, 0x8, R48 ;  /* 0x000000080f307825 */ /* 0x001fcc00078e0230 */
[----:B------:R-:W3:Y:S01]  /*17d0*/  LDG.E.EL.64 R48, desc[UR6][R48.64] ;  /* 0x0000000630307981 */ /* 0x000ee2000c2e1b00 */
[----:B----4-:R-:W-:Y:S01]  /*17e0*/  FADD R51, -R38, R51 ;  /* 0x0000003326337221 */ /* 0x010fe20000000100 */
[----:B-----5:R-:W-:Y:S01]  /*17f0*/  FADD R40, -R47, R40 ;  /* 0x000000282f287221 */ /* 0x020fe20000000100 */
[----:B------:R-:W-:Y:S02]  /*1800*/  FADD R42, -R43, R42 ;  /* 0x0000002a2b2a7221 */ /* 0x000fe40000000100 */
[C---:B------:R-:W-:Y:S01]  /*1810*/  FFMA R51, R44.reuse, R51, R38 ;  /* 0x000000332c337223 */ /* 0x040fe20000000026 */
[C---:B------:R-:W-:Y:S01]  /*1820*/  FFMA R47, R44.reuse, R40, R47 ;  /* 0x000000282c2f7223 */ /* 0x040fe2000000002f */
[----:B------:R-:W-:Y:S01]  /*1830*/  FFMA R43, R44, R42, R43 ;  /* 0x0000002a2c2b7223 */ /* 0x000fe2000000002b */
[----:B------:R-:W-:Y:S01]  /*1840*/  FADD R35, -R20, R35 ;  /* 0x0000002314237221 */ /* 0x000fe20000000100 */
[----:B------:R-:W-:-:S03]  /*1850*/  FADD R50, -R25, R50 ;  /* 0x0000003219327221 */ /* 0x000fc60000000100 */
[----:B------:R-:W-:Y:S01]  /*1860*/  FFMA R20, R37, R35, R20 ;  /* 0x0000002325147223 */ /* 0x000fe20000000014 */
[----:B------:R-:W-:Y:S01]  /*1870*/  FADD R47, -R12, R47 ;  /* 0x0000002f0c2f7221 */ /* 0x000fe20000000100 */
[----:B------:R-:W-:-:S04]  /*1880*/  FADD R51, -R16, R51 ;  /* 0x0000003310337221 */ /* 0x000fc80000000100 */
[----:B------:R-:W-:Y:S01]  /*1890*/  FFMA R51, R37, R51, R16 ;  /* 0x0000003325337223 */ /* 0x000fe20000000010 */
[----:B--2---:R-:W-:-:S04]  /*18a0*/  FADD R36, -R45, R36 ;  /* 0x000000242d247221 */ /* 0x004fc80000000100 */
[----:B------:R-:W-:Y:S01]  /*18b0*/  FFMA R36, R44, R36, R45 ;  /* 0x000000242c247223 */ /* 0x000fe2000000002d */
[----:B------:R-:W-:-:S04]  /*18c0*/  FADD R46, -R39, R46 ;  /* 0x0000002e272e7221 */ /* 0x000fc80000000100 */
[----:B------:R-:W-:Y:S01]  /*18d0*/  FFMA R39, R44, R46, R39 ;  /* 0x0000002e2c277223 */ /* 0x000fe20000000027 */
[----:B------:R-:W-:-:S04]  /*18e0*/  FADD R34, -R41, R34 ;  /* 0x0000002229227221 */ /* 0x000fc80000000100 */
[----:B------:R-:W-:Y:S01]  /*18f0*/  FFMA R44, R44, R34, R41 ;  /* 0x000000222c2c7223 */ /* 0x000fe20000000029 */
[----:B------:R-:W-:Y:S02]  /*1900*/  IADD3 R45, P1, R28, 0x5, RZ ;  /* 0x000000051c2d7810 */ /* 0x000fe40007f3e0ff */
[----:B------:R-:W-:Y:S02]  /*1910*/  ISETP.GE.AND P0, PT, R29, RZ, PT ;  /* 0x000000ff1d00720c */ /* 0x000fe40003f06270 */
[----:B------:R-:W-:Y:S02]  /*1920*/  IADD3.X R53, RZ, R29, RZ, P1, !PT ;  /* 0x0000001dff357210 */ /* 0x000fe40000ffe4ff */
[----:B------:R-:W-:Y:S02]  /*1930*/  IADD3 R41, P1, R26, 0x5, RZ ;  /* 0x000000051a297810 */ /* 0x000fe40007f3e0ff */
[----:B------:R-:W-:Y:S02]  /*1940*/  SEL R34, R45, R28, !P0 ;  /* 0x0000001c2d227207 */ /* 0x000fe40004000000 */
[----:B------:R-:W-:-:S02]  /*1950*/  SEL R29, R53, R29, !P0 ;  /* 0x0000001d351d7207 */ /* 0x000fc40004000000 */
[----:B------:R-:W-:Y:S02]  /*1960*/  ISETP.GE.AND P0, PT, R27, RZ, PT ;  /* 0x000000ff1b00720c */ /* 0x000fe40003f06270 */
[----:B------:R-:W-:-:S04]  /*1970*/  IADD3.X R45, RZ, R27, RZ, P1, !PT ;  /* 0x0000001bff2d7210 */ /* 0x000fc80000ffe4ff */
[----:B------:R-:W-:Y:S02]  /*1980*/  SEL R40, R45, R27, !P0 ;  /* 0x0000001b2d287207 */ /* 0x000fe40004000000 */
[C---:B------:R-:W-:Y:S02]  /*1990*/  LOP3.LUT R27, R8.reuse, 0x100, RZ, 0xfc, !PT ;  /* 0x00000100081b7812 */ /* 0x040fe400078efcff */
[----:B------:R-:W-:Y:S02]  /*19a0*/  SEL R38, R41, R26, !P0 ;  /* 0x0000001a29267207 */ /* 0x000fe40004000000 */
[----:B------:R-:W-:Y:S02]  /*19b0*/  LEA R41, R27, UR4, 0x3 ;  /* 0x000000041b297c11 */ /* 0x000fe4000f8e18ff */
[----:B------:R-:W-:-:S04]  /*19c0*/  LOP3.LUT R26, R8, 0x80, RZ, 0xfc, !PT ;  /* 0x00000080081a7812 */ /* 0x000fc800078efcff */
[----:B------:R-:W0:Y:S01]  /*19d0*/  LDS R41, [R41] ;  /* 0x0000000029297984 */ /* 0x000e220000000800 */
[----:B------:R-:W-:Y:S02]  /*19e0*/  LEA R55, R26, UR4, 0x3 ;  /* 0x000000041a377c11 */ /* 0x000fe4000f8e18ff */
[----:B------:R-:W-:-:S04]  /*19f0*/  LOP3.LUT R26, R8, 0x180, RZ, 0xfc, !PT ;  /* 0x00000180081a7812 */ /* 0x000fc800078efcff */
[----:B------:R-:W-:Y:S01]  /*1a00*/  LEA R53, R26, UR4, 0x3 ;  /* 0x000000041a357c11 */ /* 0x000fe2000f8e18ff */
[----:B------:R-:W-:Y:S01]  /*1a10*/  LDS R55, [R55] ;  /* 0x0000000037377984 */ /* 0x000fe20000000800 */
[----:B------:R-:W1:Y:S04]  /*1a20*/  LDC.64 R26, c[0x0][0x2a0] ;  /* 0x0000a800ff1a7b82 */ /* 0x000e680000000a00 */
[----:B------:R-:W2:Y:S01]  /*1a30*/  LDS R53, [R53] ;  /* 0x0000000035357984 */ /* 0x000ea20000000800 */
[-C--:B-1----:R-:W-:Y:S02]  /*1a40*/  LEA R28, P0, R34, R26.reuse, 0x2 ;  /* 0x0000001a221c7211 */ /* 0x082fe400078010ff */
[----:B------:R-:W-:Y:S02]  /*1a50*/  LEA R26, P1, R38, R26, 0x2 ;  /* 0x0000001a261a7211 */ /* 0x000fe400078210ff */
[----:B------:R-:W-:-:S02]  /*1a60*/  LEA.HI.X R29, R34, R27, R29, 0x2, P0 ;  /* 0x0000001b221d7211 */ /* 0x000fc400000f141d */
[----:B------:R-:W-:Y:S01]  /*1a70*/  LEA.HI.X R27, R38, R27, R40, 0x2, P1 ;  /* 0x0000001b261b7211 */ /* 0x000fe200008f1428 */
[----:B0-----:R-:W-:Y:S02]  /*1a80*/  FADD R4, R41, R4 ;  /* 0x0000000429047221 */ /* 0x001fe40000000000 */
[----:B------:R-:W0:Y:S01]  /*1a90*/  LDC.64 R40, c[0x0][0x2b0] ;  /* 0x0000ac00ff287b82 */ /* 0x000e220000000a00 */
[----:B---3--:R-:W-:Y:S02]  /*1aa0*/  IADD3 R45, P1, R48, 0x5, RZ ;  /* 0x00000005302d7810 */ /* 0x008fe40007f3e0ff */
[----:B------:R-:W-:Y:S02]  /*1ab0*/  ISETP.GE.AND P0, PT, R49, RZ, PT ;  /* 0x000000ff3100720c */ /* 0x000fe40003f06270 */
[----:B------:R-:W-:Y:S02]  /*1ac0*/  IADD3.X R57, RZ, R49, RZ, P1, !PT ;  /* 0x00000031ff397210 */ /* 0x000fe40000ffe4ff */
[----:B------:R-:W-:-:S02]  /*1ad0*/  SEL R45, R45, R48, !P0 ;  /* 0x000000302d2d7207 */ /* 0x000fc40004000000 */
[----:B------:R-:W-:Y:S01]  /*1ae0*/  SEL R48, R57, R49, !P0 ;  /* 0x0000003139307207 */ /* 0x000fe20004000000 */
[----:B------:R-:W-:Y:S01]  /*1af0*/  FADD R39, -R32, R39 ;  /* 0x0000002720277221 */ /* 0x000fe20000000100 */
[----:B--2---:R-:W-:Y:S01]  /*1b00*/  FADD R38, R53, R24 ;  /* 0x0000001835267221 */ /* 0x004fe20000000000 */
[----:B------:R-:W-:Y:S01]  /*1b10*/  FADD R10, R55, R10 ;  /* 0x0000000a370a7221 */ /* 0x000fe20000000000 */
[----:B------:R-:W-:-:S04]  /*1b20*/  IMAD.WIDE.U32 R34, R45, 0x14, R28 ;  /* 0x000000142d227825 */ /* 0x000fc800078e001c */
[----:B------:R-:W-:Y:S01]  /*1b30*/  FADD R36, -R31, R36 ;  /* 0x000000241f247221 */ /* 0x000fe20000000100 */
[----:B------:R-:W-:Y:S02]  /*1b40*/  IMAD R53, R48, 0x14, RZ ;  /* 0x0000001430357824 */ /* 0x000fe400078e02ff */
[----:B------:R-:W-:-:S04]  /*1b50*/  IMAD.WIDE.U32 R54, R45, 0x14, R26 ;  /* 0x000000142d367825 */ /* 0x000fc800078e001a */
[C---:B------:R-:W-:Y:S01]  /*1b60*/  FFMA R32, R37.reuse, R39, R32 ;  /* 0x0000002725207223 */ /* 0x040fe20000000020 */
[----:B------:R-:W-:Y:S01]  /*1b70*/  FFMA R49, R37, R50, R25 ;  /* 0x0000003225317223 */ /* 0x000fe20000000019 */
[----:B------:R-:W-:Y:S01]  /*1b80*/  LOP3.LUT R39, R8, 0x300, RZ, 0xfc, !PT ;  /* 0x0000030008277812 */ /* 0x000fe200078efcff */
[----:B------:R-:W-:Y:S01]  /*1b90*/  FADD R46, -R30, R43 ;  /* 0x0000002b1e2e7221 */ /* 0x000fe20000000100 */
[----:B------:R-:W-:Y:S01]  /*1ba0*/  IADD3 R25, R35, R53, RZ ;  /* 0x0000003523197210 */ /* 0x000fe20007ffe0ff */
[----:B0-----:R-:W-:Y:S01]  /*1bb0*/  IMAD.WIDE R60, R19, 0x4, R40 ;  /* 0x00000004133c7825 */ /* 0x001fe200078e0228 */
[----:B------:R-:W-:-:S03]  /*1bc0*/  MOV R24, R34 ;  /* 0x0000002200187202 */ /* 0x000fc60000000f00 */
[----:B------:R-:W-:Y:S01]  /*1bd0*/  FFMA R43, R37, R47, R12 ;  /* 0x0000002f252b7223 */ /* 0x000fe2000000000c */
[----:B------:R-:W-:Y:S01]  /*1be0*/  IADD3 R35, R53, R55, RZ ;  /* 0x0000003735237210 */ /* 0x000fe20007ffe0ff */
[----:B------:R-:W-:Y:S01]  /*1bf0*/  IMAD R19, R5, 0x19, RZ ;  /* 0x0000001905137824 */ /* 0x000fe200078e02ff */
[----:B------:R-:W-:Y:S01]  /*1c00*/  MOV R34, R54 ;  /* 0x0000003600227202 */ /* 0x000fe20000000f00 */
[----:B------:R-:W-:Y:S01]  /*1c10*/  FFMA R31, R37, R36, R31 ;  /* 0x00000024251f7223 */ /* 0x000fe2000000001f */
[C---:B------:R-:W-:Y:S02]  /*1c20*/  LOP3.LUT R12, R8.reuse, 0x200, RZ, 0xfc, !PT ;  /* 0x00000200080c7812 */ /* 0x040fe400078efcff */
[----:B------:R-:W-:Y:S01]  /*1c30*/  LEA R48, R39, UR4, 0x3 ;  /* 0x0000000427307c11 */ /* 0x000fe2000f8e18ff */
[----:B------:R-:W-:Y:S01]  /*1c40*/  FFMA R30, R37, R46, R30 ;  /* 0x0000002e251e7223 */ /* 0x000fe2000000001e */
[----:B------:R-:W-:Y:S01]  /*1c50*/  LOP3.LUT R36, R8, 0x280, RZ, 0xfc, !PT ;  /* 0x0000028008247812 */ /* 0x000fe200078efcff */
[----:B------:R-:W-:Y:S01]  /*1c60*/  IMAD.WIDE R54, R19, 0x4, R34 ;  /* 0x0000000413367825 */ /* 0x000fe200078e0222 */
[----:B------:R-:W-:Y:S01]  /*1c70*/  LEA R12, R12, UR4, 0x3 ;  /* 0x000000040c0c7c11 */ /* 0x000fe2000f8e18ff */
[----:B------:R-:W0:Y:S01]  /*1c80*/  LDS R47, [R48] ;  /* 0x00000000302f7984 */ /* 0x000e220000000800 */
[----:B------:R-:W-:Y:S01]  /*1c90*/  LEA R46, R36, UR4, 0x3 ;  /* 0x00000004242e7c11 */ /* 0x000fe2000f8e18ff */
[----:B------:R-:W-:Y:S01]  /*1ca0*/  IMAD R45, R17, 0x19, RZ ;  /* 0x00000019112d7824 */ /* 0x000fe200078e02ff */
[----:B------:R-:W-:Y:S01]  /*1cb0*/  LOP3.LUT R36, R8, 0x380, RZ, 0xfc, !PT ;  /* 0x0000038008247812 */ /* 0x000fe200078efcff */
[----:B------:R1:W2:Y:S01]  /*1cc0*/  LDG.E.EL R42, desc[UR6][R54.64] ;  /* 0x00000006362a7981 */ /* 0x0002a2000c2e1900 */
[----:B------:R-:W-:-:S03]  /*1cd0*/  IMAD.WIDE R56, R19, 0x4, R24 ;  /* 0x0000000413387825 */ /* 0x000fc600078e0218 */
[----:B------:R-:W3:Y:S01]  /*1ce0*/  LDS R12, [R12] ;  /* 0x000000000c0c7984 */ /* 0x000ee20000000800 */
[----:B------:R-:W-:Y:S01]  /*1cf0*/  IMAD.WIDE R58, R45, 0x4, R34 ;  /* 0x000000042d3a7825 */ /* 0x000fe200078e0222 */
[----:B------:R-:W-:Y:S02]  /*1d00*/  LEA R36, R36, UR4, 0x3 ;  /* 0x0000000424247c11 */ /* 0x000fe4000f8e18ff */
[----:B------:R4:W2:Y:S04]  /*1d10*/  LDG.E.EL R41, desc[UR6][R56.64] ;  /* 0x0000000638297981 */ /* 0x0008a8000c2e1900 */
[----:B-1----:R-:W1:Y:S04]  /*1d20*/  LDS R55, [R46] ;  /* 0x000000002e377984 */ /* 0x002e680000000800 */
[----:B------:R5:W2:Y:S04]  /*1d30*/  LDG.E.EL R40, desc[UR6][R58.64] ;  /* 0x000000063a287981 */ /* 0x000aa8000c2e1900 */
[----:B----4-:R-:W4:Y:S01]  /*1d40*/  LDS R57, [R36] ;  /* 0x0000000024397984 */ /* 0x010f220000000800 */
[----:B------:R-:W-:-:S03]  /*1d50*/  FADD R44, -R33, R44 ;  /* 0x0000002c212c7221 */ /* 0x000fc60000000100 */
[----:B------:R-:W2:Y:S01]  /*1d60*/  LDG.E.EL R16, desc[UR6][R60.64] ;  /* 0x000000063c107981 */ /* 0x000ea2000c2e1900 */
[----:B-----5:R-:W-:-:S06]  /*1d70*/  LEA R59, R8, UR4, 0x3 ;  /* 0x00000004083b7c11 */ /* 0x020fcc000f8e18ff */
[----:B------:R-:W5:Y:S01]  /*1d80*/  LDS R59, [R59] ;  /* 0x000000003b3b7984 */ /* 0x000f620000000800 */
[----:B------:R-:W-:Y:S01]  /*1d90*/  FFMA R33, R37, R44, R33 ;  /* 0x0000002c25217223 */ /* 0x000fe20000000021 */
[----:B0-----:R-:W-:Y:S01]  /*1da0*/  FADD R47, R47, R6 ;  /* 0x000000062f2f7221 */ /* 0x001fe20000000000 */
[----:B------:R-:W-:Y:S02]  /*1db0*/  IMAD R6, R13, 0x19, RZ ;  /* 0x000000190d067824 */ /* 0x000fe400078e02ff */
[----:B---3--:R-:W-:Y:S01]  /*1dc0*/  FADD R37, R12, R23 ;  /* 0x000000170c257221 */ /* 0x008fe20000000000 */
[----:B------:R-:W-:Y:S02]  /*1dd0*/  IMAD R39, R3, 0x19, RZ ;  /* 0x0000001903277824 */ /* 0x000fe400078e02ff */
[----:B-1----:R-:W-:Y:S01]  /*1de0*/  FADD R8, R55, R22 ;  /* 0x0000001637087221 */ /* 0x002fe20000000000 */
[----:B------:R-:W-:-:S05]  /*1df0*/  IMAD.WIDE R22, R6, 0x4, R24 ;  /* 0x0000000406167825 */ /* 0x000fca00078e0218 */
[----:B------:R0:W3:Y:S01]  /*1e00*/  LDG.E.EL R44, desc[UR6][R22.64] ;  /* 0x00000006162c7981 */ /* 0x0000e2000c2e1900 */
[----:B----4-:R-:W-:Y:S01]  /*1e10*/  FADD R18, R57, R18 ;  /* 0x0000001239127221 */ /* 0x010fe20000000000 */
[----:B------:R-:W-:-:S04]  /*1e20*/  IMAD.WIDE R56, R39, 0x4, R34 ;  /* 0x0000000427387825 */ /* 0x000fc800078e0222 */
[----:B------:R-:W-:Y:S02]  /*1e30*/  IMAD.WIDE R54, R39, 0x4, R24 ;  /* 0x0000000427367825 */ /* 0x000fe400078e0218 */
[----:B------:R-:W4:Y:S02]  /*1e40*/  LDG.E.EL R56, desc[UR6][R56.64] ;  /* 0x0000000638387981 */ /* 0x000f24000c2e1900 */
[----:B0-----:R-:W-:-:S05]  /*1e50*/  IMAD.WIDE R22, R6, 0x4, R34 ;  /* 0x0000000406167825 */ /* 0x001fca00078e0222 */
[----:B------:R0:W3:Y:S01]  /*1e60*/  LDG.E.EL R12, desc[UR6][R22.64] ;  /* 0x00000006160c7981 */ /* 0x0000e2000c2e1900 */
[----:B-----5:R-:W-:-:S03]  /*1e70*/  FADD R14, R59, R14 ;  /* 0x0000000e3b0e7221 */ /* 0x020fc60000000000 */
[----:B------:R1:W4:Y:S01]  /*1e80*/  LDG.E.EL R59, desc[UR6][R54.64] ;  /* 0x00000006363b7981 */ /* 0x000322000c2e1900 */
[----:B------:R-:W-:-:S06]  /*1e90*/  IMAD.WIDE R52, R45, 0x4, R24 ;  /* 0x000000042d347825 */ /* 0x000fcc00078e0218 */
[----:B------:R-:W5:Y:S01]  /*1ea0*/  LDG.E.EL R53, desc[UR6][R52.64] ;  /* 0x0000000634357981 */ /* 0x000f62000c2e1900 */
[----:B--2---:R-:W-:-:S04]  /*1eb0*/  FADD R42, -R41, R42 ;  /* 0x0000002a292a7221 */ /* 0x004fc80000000100 */
[----:B------:R-:W-:Y:S01]  /*1ec0*/  FFMA R50, R16, R42, R41 ;  /* 0x0000002a10327223 */ /* 0x000fe20000000029 */
[----:B------:R-:W-:Y:S02]  /*1ed0*/  IMAD R42, R11, 0x19, RZ ;  /* 0x000000190b2a7824 */ /* 0x000fe400078e02ff */
[----:B------:R-:W-:Y:S02]  /*1ee0*/  IMAD R41, R7, 0x19, RZ ;  /* 0x0000001907297824 */ /* 0x000fe400078e02ff */
[----:B0-----:R-:W-:-:S04]  /*1ef0*/  IMAD.WIDE R22, R42, 0x4, R24 ;  /* 0x000000042a167825 */ /* 0x001fc800078e0218 */
[C---:B------:R-:W-:Y:S02]  /*1f00*/  IMAD.WIDE R60, R41.reuse, 0x4, R24 ;  /* 0x00000004293c7825 */ /* 0x040fe400078e0218 */
[----:B------:R-:W2:Y:S02]  /*1f10*/  LDG.E.EL R23, desc[UR6][R22.64] ;  /* 0x0000000616177981 */ /* 0x000ea4000c2e1900 */
[----:B-1----:R-:W-:Y:S02]  /*1f20*/  IMAD.WIDE R54, R41, 0x4, R34 ;  /* 0x0000000429367825 */ /* 0x002fe400078e0222 */
[----:B------:R-:W2:Y:S04]  /*1f30*/  LDG.E.EL R61, desc[UR6][R60.64] ;  /* 0x000000063c3d7981 */ /* 0x000ea8000c2e1900 */
[----:B------:R-:W2:Y:S01]  /*1f40*/  LDG.E.EL R54, desc[UR6][R54.64] ;  /* 0x0000000636367981 */ /* 0x000ea2000c2e1900 */
[----:B---3--:R-:W-:Y:S01]  /*1f50*/  FADD R57, -R44, R12 ;  /* 0x0000000c2c397221 */ /* 0x008fe20000000100 */
[----:B----4-:R-:W-:-:S03]  /*1f60*/  FADD R48, -R59, R56 ;  /* 0x000000383b307221 */ /* 0x010fc60000000100 */
[----:B------:R-:W-:Y:S01]  /*1f70*/  FFMA R44, R16, R57, R44 ;  /* 0x00000039102c7223 */ /* 0x000fe2000000002c */
[----:B------:R-:W-:-:S06]  /*1f80*/  IMAD.WIDE R56, R42, 0x4, R34 ;  /* 0x000000042a387825 */ /* 0x000fcc00078e0222 */
[----:B------:R-:W3:Y:S01]  /*1f90*/  LDG.E.EL R56, desc[UR6][R56.64] ;  /* 0x0000000638387981 */ /* 0x000ee2000c2e1900 */
[----:B-----5:R-:W-:Y:S01]  /*1fa0*/  FADD R40, -R53, R40 ;  /* 0x0000002835287221 */ /* 0x020fe20000000100 */
[----:B------:R-:W-:-:S03]  /*1fb0*/  IMAD R36, R9, 0x19, RZ ;  /* 0x0000001909247824 */ /* 0x000fc600078e02ff */
[----:B------:R-:W-:Y:S01]  /*1fc0*/  FFMA R53, R16, R40, R53 ;  /* 0x0000002810357223 */ /* 0x000fe20000000035 */
[----:B--2---:R-:W-:Y:S01]  /*1fd0*/  FADD R40, -R61, R54 ;  /* 0x000000363d287221 */ /* 0x004fe20000000100 */
[----:B------:R-:W-:-:S05]  /*1fe0*/  IMAD.WIDE R54, R36, 0x4, R24 ;  /* 0x0000000424367825 */ /* 0x000fca00078e0218 */
[----:B------:R-:W2:Y:S01]  /*1ff0*/  LDG.E.EL R52, desc[UR6][R54.64] ;  /* 0x0000000636347981 */ /* 0x000ea2000c2e1900 */
[----:B---3--:R-:W-:-:S04]  /*2000*/  FADD R12, -R23, R56 ;  /* 0x00000038170c7221 */ /* 0x008fc80000000100 */
[----:B------:R-:W-:Y:S01]  /*2010*/  FFMA R12, R16, R12, R23 ;  /* 0x0000000c100c7223 */ /* 0x000fe20000000017 */
[----:B------:R-:W-:-:S06]  /*2020*/  IMAD.WIDE R22, R36, 0x4, R34 ;  /* 0x0000000424167825 */ /* 0x000fcc00078e0222 */
[----:B------:R-:W2:Y:S01]  /*2030*/  LDG.E.EL R23, desc[UR6][R22.64] ;  /* 0x0000000616177981 */ /* 0x000ea2000c2e1900 */
[----:B------:R-:W-:-:S04]  /*2040*/  IMAD R46, R21, 0x19, RZ ;  /* 0x00000019152e7824 */ /* 0x000fc800078e02ff */
[----:B------:R-:W-:-:S04]  /*2050*/  IMAD.WIDE R24, R46, 0x4, R24 ;  /* 0x000000042e187825 */ /* 0x000fc800078e0218 */
[----:B------:R-:W-:Y:S02]  /*2060*/  IMAD.WIDE R34, R46, 0x4, R34 ;  /* 0x000000042e227825 */ /* 0x000fe400078e0222 */
[----:B------:R-:W3:Y:S04]  /*2070*/  LDG.E.EL R24, desc[UR6][R24.64] ;  /* 0x0000000618187981 */ /* 0x000ee8000c2e1900 */
[----:B------:R-:W3:Y:S01]  /*2080*/  LDG.E.EL R35, desc[UR6][R34.64] ;  /* 0x0000000622237981 */ /* 0x000ee2000c2e1900 */
[----:B--2---:R-:W-:Y:S02]  /*2090*/  FADD R57, -R52, R23 ;  /* 0x0000001734397221 */ /* 0x004fe40000000100 */
[----:B------:R-:W0:Y:S02]  /*20a0*/  LDC.64 R22, c[0x0][0x2b8] ;  /* 0x0000ae00ff167b82 */ /* 0x000e240000000a00 */
[----:B0-----:R-:W-:-:S05]  /*20b0*/  IMAD.WIDE R54, R15, 0x8, R22 ;  /* 0x000000080f367825 */ /* 0x001fca00078e0216 */
[----:B------:R-:W2:Y:S01]  /*20c0*/  LDG.E.EL.64 R22, desc[UR6][R54.64] ;  /* 0x0000000636167981 */ /* 0x000ea2000c2e1b00 */
[----:B------:R-:W-:Y:S01]  /*20d0*/  FFMA R48, R16, R48, R59 ;  /* 0x0000003010307223 */ /* 0x000fe2000000003b */
[----:B---3--:R-:W-:Y:S01]  /*20e0*/  FADD R59, -R24, R35 ;  /* 0x00000023183b7221 */ /* 0x008fe20000000100 */
[----:B------:R-:W-:-:S03]  /*20f0*/  FFMA R25, R16, R57, R52 ;  /* 0x0000003910197223 */ /* 0x000fc60000000034 */
[----:B------:R-:W-:Y:S01]  /*2100*/  FFMA R24, R16, R59, R24 ;  /* 0x0000003b10187223 */ /* 0x000fe20000000018 */
[----:B--2---:R-:W-:Y:S02]  /*2110*/  IADD3 R57, P1, R22, 0x5, RZ ;  /* 0x0000000516397810 */ /* 0x004fe40007f3e0ff */
[----:B------:R-:W-:Y:S02]  /*2120*/  ISETP.GE.AND P0, PT, R23, RZ, PT ;  /* 0x000000ff1700720c */ /* 0x000fe40003f06270 */
[----:B------:R-:W-:Y:S02]  /*2130*/  IADD3.X R59, RZ, R23, RZ, P1, !PT ;  /* 0x00000017ff3b7210 */ /* 0x000fe40000ffe4ff */
[----:B------:R-:W-:Y:S02]  /*2140*/  SEL R35, R57, R22, !P0 ;  /* 0x0000001639237207 */ /* 0x000fe40004000000 */
[----:B------:R-:W-:-:S03]  /*2150*/  SEL R22, R59, R23, !P0 ;  /* 0x000000173b167207 */ /* 0x000fc60004000000 */
[----:B------:R-:W-:-:S04]  /*2160*/  IMAD.WIDE.U32 R28, R35, 0x14, R28 ;  /* 0x00000014231c7825 */ /* 0x000fc800078e001c */
[----:B------:R-:W-:-:S04]  /*2170*/  IMAD.WIDE.U32 R26, R35, 0x14, R26 ;  /* 0x00000014231a7825 */ /* 0x000fc800078e001a */
[----:B------:R-:W-:-:S05]  /*2180*/  IMAD R23, R22, 0x14, RZ ;  /* 0x0000001416177824 */ /* 0x000fca00078e02ff */
[----:B------:R-:W-:Y:S02]  /*2190*/  IADD3 R29, R29, R23, RZ ;  /* 0x000000171d1d7210 */ /* 0x000fe40007ffe0ff */
[----:B------:R-:W-:Y:S02]  /*21a0*/  IADD3 R27, R23, R27, RZ ;  /* 0x0000001b171b7210 */ /* 0x000fe40007ffe0ff */
[----:B------:R-:W0:Y:S01]  /*21b0*/  LDC.64 R22, c[0x0][0x2c0] ;  /* 0x0000b000ff167b82 */ /* 0x000e220000000a00 */
[----:B------:R-:W-:-:S06]  /*21c0*/  IMAD.WIDE R34, R45, 0x4, R26 ;  /* 0x000000042d227825 */ /* 0x000fcc00078e021a */
[----:B------:R-:W2:Y:S01]  /*21d0*/  LDG.E.EL R34, desc[UR6][R34.64] ;  /* 0x0000000622227981 */ /* 0x000ea2000c2e1900 */
[----:B0-----:R-:W-:-:S04]  /*21e0*/  IMAD.WIDE R58, R15, 0x4, R22 ;  /* 0x000000040f3a7825 */ /* 0x001fc800078e0216 */
[--C-:B------:R-:W-:Y:S01]  /*21f0*/  IMAD.WIDE R22, R45, 0x4, R28.reuse ;  /* 0x000000042d167825 */ /* 0x100fe200078e021c */
[----:B------:R0:W3:Y:S05]  /*2200*/  LDG.E.EL R15, desc[UR6][R58.64] ;  /* 0x000000063a0f7981 */ /* 0x0000ea000c2e1900 */
[----:B------:R-:W2:Y:S01]  /*2210*/  LDG.E.EL R23, desc[UR6][R22.64] ;  /* 0x0000000616177981 */ /* 0x000ea2000c2e1900 */
[----:B------:R-:W-:-:S04]  /*2220*/  IMAD.WIDE R54, R19, 0x4, R28 ;  /* 0x0000000413367825 */ /* 0x000fc800078e021c */
[----:B------:R-:W-:Y:S02]  /*2230*/  IMAD.WIDE R56, R19, 0x4, R26 ;  /* 0x0000000413387825 */ /* 0x000fe400078e021a */
[----:B------:R-:W4:Y:S04]  /*2240*/  LDG.E.EL R55, desc[UR6][R54.64] ;  /* 0x0000000636377981 */ /* 0x000f28000c2e1900 */
[----:B------:R-:W4:Y:S01]  /*2250*/  LDG.E.EL R56, desc[UR6][R56.64] ;  /* 0x0000000638387981 */ /* 0x000f22000c2e1900 */
[----:B--2---:R-:W-:Y:S01]  /*2260*/  FADD R52, -R23, R34 ;  /* 0x0000002217347221 */ /* 0x004fe20000000100 */
[----:B------:R-:W-:-:S04]  /*2270*/  IMAD.WIDE R34, R39, 0x4, R26 ;  /* 0x0000000427227825 */ /* 0x000fc800078e021a */
[----:B------:R-:W-:Y:S01]  /*2280*/  FFMA R52, R16, R52, R23 ;  /* 0x0000003410347223 */ /* 0x000fe20000000017 */
[----:B------:R-:W-:Y:S01]  /*2290*/  IMAD.WIDE R22, R39, 0x4, R28 ;  /* 0x0000000427167825 */ /* 0x000fe200078e021c */
[----:B------:R-:W2:Y:S05]  /*22a0*/  LDG.E.EL R34, desc[UR6][R34.64] ;  /* 0x0000000622227981 */ /* 0x000eaa000c2e1900 */
[----:B------:R-:W2:Y:S01]  /*22b0*/  LDG.E.EL R23, desc[UR6][R22.64] ;  /* 0x0000000616177981 */ /* 0x000ea2000c2e1900 */
[----:B0-----:R-:W-:-:S04]  /*22c0*/  IMAD.WIDE R58, R6, 0x4, R26 ;  /* 0x00000004063a7825 */ /* 0x001fc800078e021a */
[----:B----4-:R-:W-:Y:S01]  /*22d0*/  FADD R45, -R55, R56 ;  /* 0x00000038372d7221 */ /* 0x010fe20000000100 */
[----:B------:R-:W-:Y:S01]  /*22e0*/  FADD R52, -R53, R52 ;  /* 0x0000003435347221 */ /* 0x000fe20000000100 */
[----:B------:R-:W-:Y:S01]  /*22f0*/  FFMA R40, R16, R40, R61 ;  /* 0x0000002810287223 */ /* 0x000fe2000000003d */
[----:B------:R-:W-:-:S04]  /*2300*/  IMAD.WIDE R60, R6, 0x4, R28 ;  /* 0x00000004063c7825 */ /* 0x000fc800078e021c */
[----:B------:R-:W-:Y:S01]  /*2310*/  FFMA R45, R16, R45, R55 ;  /* 0x0000002d102d7223 */ /* 0x000fe20000000037 */
[----:B------:R0:W4:Y:S01]  /*2320*/  LDG.E.EL R6, desc[UR6][R58.64] ;  /* 0x000000063a067981 */ /* 0x000122000c2e1900 */
[----:B------:R-:W-:-:S04]  /*2330*/  IMAD.WIDE R54, R42, 0x4, R26 ;  /* 0x000000042a367825 */ /* 0x000fc800078e021a */
[C---:B------:R-:W-:Y:S02]  /*2340*/  IMAD.WIDE R56, R36.reuse, 0x4, R28 ;  /* 0x0000000424387825 */ /* 0x040fe400078e021c */
[----:B------:R-:W5:Y:S02]  /*2350*/  LDG.E.EL R54, desc[UR6][R54.64] ;  /* 0x0000000636367981 */ /* 0x000f64000c2e1900 */
[----:B0-----:R-:W-:Y:S02]  /*2360*/  IMAD.WIDE R58, R36, 0x4, R26 ;  /* 0x00000004243a7825 */ /* 0x001fe400078e021a */
[----:B------:R-:W4:Y:S04]  /*2370*/  LDG.E.EL R57, desc[UR6][R56.64] ;  /* 0x0000000638397981 */ /* 0x000f28000c2e1900 */
[----:B------:R-:W4:Y:S01]  /*2380*/  LDG.E.EL R58, desc[UR6][R58.64] ;  /* 0x000000063a3a7981 */ /* 0x000f22000c2e1900 */
[----:B--2---:R-:W-:Y:S01]  /*2390*/  FADD R19, -R23, R34 ;  /* 0x0000002217137221 */ /* 0x004fe20000000100 */
[----:B------:R-:W-:-:S04]  /*23a0*/  IMAD.WIDE R34, R41, 0x4, R26 ;  /* 0x0000000429227825 */ /* 0x000fc800078e021a */
[----:B------:R-:W-:Y:S01]  /*23b0*/  FFMA R39, R16, R19, R23 ;  /* 0x0000001310277223 */ /* 0x000fe20000000017 */
[----:B---3--:R-:W-:Y:S01]  /*23c0*/  FFMA R19, R15, R52, R53 ;  /* 0x000000340f137223 */ /* 0x008fe20000000035 */
[----:B------:R-:W-:Y:S01]  /*23d0*/  IMAD.WIDE R22, R41, 0x4, R28 ;  /* 0x0000000429167825 */ /* 0x000fe200078e021c */
[----:B------:R-:W2:Y:S03]  /*23e0*/  LDG.E.EL R34, desc[UR6][R34.64] ;  /* 0x0000000622227981 */ /* 0x000ea6000c2e1900 */
[----:B------:R-:W-:Y:S01]  /*23f0*/  FADD R39, -R48, R39 ;  /* 0x0000002730277221 */ /* 0x000fe20000000100 */
[--C-:B------:R-:W-:Y:S01]  /*2400*/  IMAD.WIDE R52, R42, 0x4, R28.reuse ;  /* 0x000000042a347825 */ /* 0x100fe200078e021c */
[----:B------:R-:W2:Y:S03]  /*2410*/  LDG.E.EL R23, desc[UR6][R22.64] ;  /* 0x0000000616177981 */ /* 0x000ea6000c2e1900 */
[----:B------:R-:W-:-:S04]  /*2420*/  IMAD.WIDE R28, R46, 0x4, R28 ;  /* 0x000000042e1c7825 */ /* 0x000fc800078e021c */
[----:B------:R-:W-:-:S04]  /*2430*/  IMAD.WIDE R26, R46, 0x4, R26 ;  /* 0x000000042e1a7825 */ /* 0x000fc800078e021a */
[----:B------:R-:W-:Y:S01]  /*2440*/  FFMA R48, R15, R39, R48 ;  /* 0x000000270f307223 */ /* 0x000fe20000000030 */
[----:B------:R-:W5:Y:S04]  /*2450*/  LDG.E.EL R53, desc[UR6][R52.64] ;  /* 0x0000000634357981 */ /* 0x000f68000c2e1900 */
[----:B------:R-:W3:Y:S04]  /*2460*/  LDG.E.EL R39, desc[UR6][R60.64] ;  /* 0x000000063c277981 */ /* 0x000ee8000c2e1900 */
[----:B------:R-:W3:Y:S04]  /*2470*/  LDG.E.EL R29, desc[UR6][R28.64] ;  /* 0x000000061c1d7981 */ /* 0x000ee8000c2e1900 */
[----:B------:R0:W3:Y:S01]  /*2480*/  LDG.E.EL R26, desc[UR6][R26.64] ;  /* 0x000000061a1a7981 */ /* 0x0000e2000c2e1900 */
[----:B----4-:R-:W-:Y:S01]  /*2490*/  FADD R58, -R57, R58 ;  /* 0x0000003a393a7221 */ /* 0x010fe20000000100 */
[----:B------:R-:W-:-:S02]  /*24a0*/  FADD R51, R51, R4 ;  /* 0x0000000433337221 */ /* 0x000fc40000000000 */
[----:B------:R-:W1:Y:S01]  /*24b0*/  S2R R4, SR_TID.X ;  /* 0x0000000000047919 */ /* 0x000e620000002100 */
[----:B------:R-:W-:Y:S01]  /*24c0*/  FFMA R58, R16, R58, R57 ;  /* 0x0000003a103a7223 */ /* 0x000fe20000000039 */
[----:B------:R-:W-:Y:S01]  /*24d0*/  FADD R14, R20, R14 ;  /* 0x0000000e140e7221 */ /* 0x000fe20000000000 */
[----:B------:R-:W4:Y:S01]  /*24e0*/  S2UR UR4, SR_CgaCtaId ;  /* 0x00000000000479c3 */ /* 0x000f220000008800 */
[----:B------:R-:W-:Y:S01]  /*24f0*/  FADD R45, -R50, R45 ;  /* 0x0000002d322d7221 */ /* 0x000fe20000000100 */
[----:B------:R-:W-:Y:S01]  /*2500*/  FADD R58, -R25, R58 ;  /* 0x0000003a193a7221 */ /* 0x000fe20000000100 */
[----:B------:R-:W-:Y:S01]  /*2510*/  FADD R49, R49, R10 ;  /* 0x0000000a31317221 */ /* 0x000fe20000000000 */
[----:B------:R-:W-:Y:S01]  /*2520*/  FSETP.GEU.AND P6, PT, R14, -R19, PT ;  /* 0x800000130e00720b */ /* 0x000fe20003fce000 */
[----:B------:R-:W-:Y:S01]  /*2530*/  FFMA R50, R15, R45, R50 ;  /* 0x0000002d0f327223 */ /* 0x000fe20000000032 */
[----:B------:R-:W-:Y:S01]  /*2540*/  FADD R19, R19, R14 ;  /* 0x0000000e13137221 */ /* 0x000fe20000000000 */
[----:B------:R-:W-:Y:S01]  /*2550*/  FFMA R25, R15, R58, R25 ;  /* 0x0000003a0f197223 */ /* 0x000fe20000000019 */
[----:B------:R-:W-:-:S02]  /*2560*/  FADD R38, R43, R38 ;  /* 0x000000262b267221 */ /* 0x000fc40000000000 */
[----:B------:R-:W-:Y:S01]  /*2570*/  FSETP.GEU.AND P4, PT, R49, -R50, PT ;  /* 0x800000323100720b */ /* 0x000fe20003f8e000 */
[----:B------:R-:W-:Y:S01]  /*2580*/  FADD R50, R50, R49 ;  /* 0x0000003132327221 */ /* 0x000fe20000000000 */
[----:B------:R-:W-:Y:S01]  /*2590*/  FSETP.GEU.AND P5, PT, R51, -R48, PT ;  /* 0x800000303300720b */ /* 0x000fe20003fae000 */
[----:B------:R-:W-:Y:S01]  /*25a0*/  FADD R48, R48, R51 ;  /* 0x0000003330307221 */ /* 0x000fe20000000000 */
[----:B------:R-:W-:Y:S01]  /*25b0*/  FSEL R19, R19, RZ, P6 ;  /* 0x000000ff13137208 */ /* 0x000fe20003000000 */
[----:B------:R-:W-:Y:S01]  /*25c0*/  FADD R18, R33, R18 ;  /* 0x0000001221127221 */ /* 0x000fe20000000000 */
[----:B0-----:R-:W-:Y:S01]  /*25d0*/  FSEL R27, R50, RZ, P4 ;  /* 0x000000ff321b7208 */ /* 0x001fe20002000000 */
[----:B------:R-:W-:Y:S01]  /*25e0*/  FADD R8, R31, R8 ;  /* 0x000000081f087221 */ /* 0x000fe20000000000 */
[----:B------:R-:W-:Y:S01]  /*25f0*/  FSETP.GTU.AND P4, PT, R19, RZ, PT ;  /* 0x000000ff1300720b */ /* 0x000fe20003f8c000 */
[----:B------:R-:W-:Y:S01]  /*2600*/  FADD R30, R30, R37 ;  /* 0x000000251e1e7221 */ /* 0x000fe20000000000 */
[----:B------:R-:W-:Y:S01]  /*2610*/  FSEL R31, R48, RZ, P5 ;  /* 0x000000ff301f7208 */ /* 0x000fe20002800000 */
[----:B------:R-:W-:Y:S01]  /*2620*/  FADD R32, R32, R47 ;  /* 0x0000002f20207221 */ /* 0x000fe20000000000 */
[----:B------:R-:W-:-:S02]  /*2630*/  UMOV UR5, 0x400 ;  /* 0x0000040000057882 */ /* 0x000fc40000000000 */
[----:B----4-:R-:W-:Y:S02]  /*2640*/  UPRMT UR4, UR4, 0x654, UR5 ;  /* 0x0000065404047896 */ /* 0x010fe40008000005 */
[----:B------:R-:W-:Y:S01]  /*2650*/  FSETP.GEU.AND P0, PT, R32, -R25, PT ;  /* 0x800000192000720b */ /* 0x000fe20003f0e000 */
[----:B------:R-:W-:Y:S01]  /*2660*/  FADD R25, R25, R32 ;  /* 0x0000002019197221 */ /* 0x000fe20000000000 */
[-C--:B------:R-:W-:Y:S02]  /*2670*/  LEA R17, R17, R2.reuse, 0xc ;  /* 0x0000000211117211 */ /* 0x080fe400078e60ff */
[----:B------:R-:W-:Y:S02]  /*2680*/  FSETP.GTU.AND P6, PT, R27, RZ, PT ;  /* 0x000000ff1b00720b */ /* 0x000fe40003fcc000 */
[-C--:B------:R-:W-:Y:S02]  /*2690*/  LEA R5, R5, R2.reuse, 0xc ;  /* 0x0000000205057211 */ /* 0x080fe400078e60ff */
[----:B------:R-:W-:-:S02]  /*26a0*/  LEA R3, R3, R2, 0xc ;  /* 0x0000000203037211 */ /* 0x000fc400078e60ff */
[-C--:B------:R-:W-:Y:S02]  /*26b0*/  LEA R13, R13, R2.reuse, 0xc ;  /* 0x000000020d0d7211 */ /* 0x080fe400078e60ff */
[-C--:B------:R-:W-:Y:S02]  /*26c0*/  LEA R7, R7, R2.reuse, 0xc ;  /* 0x0000000207077211 */ /* 0x080fe400078e60ff */
[-C--:B------:R-:W-:Y:S02]  /*26d0*/  LEA R11, R11, R2.reuse, 0xc ;  /* 0x000000020b0b7211 */ /* 0x080fe400078e60ff */
[----:B------:R-:W-:Y:S02]  /*26e0*/  LEA R9, R9, R2, 0xc ;  /* 0x0000000209097211 */ /* 0x000fe400078e60ff */
[----:B------:R-:W-:Y:S02]  /*26f0*/  SEL R10, RZ, 0x1, P6 ;  /* 0x00000001ff0a7807 */ /* 0x000fe40003000000 */
[----:B------:R-:W-:-:S02]  /*2700*/  FSEL R25, R25, RZ, P0 ;  /* 0x000000ff19197208 */ /* 0x000fc40000000000 */
[----:B------:R-:W-:Y:S01]  /*2710*/  LEA R2, R21, R2, 0xc ;  /* 0x0000000215027211 */ /* 0x000fe200078e60ff */
[----:B------:R-:W-:Y:S01]  /*2720*/  BAR.SYNC.DEFER_BLOCKING 0x0 ;  /* 0x0000000000007b1d */ /* 0x000fe20000010000 */
[----:B--2---:R-:W-:-:S04]  /*2730*/  FADD R34, -R23, R34 ;  /* 0x0000002217227221 */ /* 0x004fc80000000100 */
[----:B------:R-:W-:Y:S01]  /*2740*/  FFMA R23, R16, R34, R23 ;  /* 0x0000002210177223 */ /* 0x000fe20000000017 */
[----:B-----5:R-:W-:Y:S01]  /*2750*/  FADD R54, -R53, R54 ;  /* 0x0000003635367221 */ /* 0x020fe20000000100 */
[----:B---3--:R-:W-:-:S03]  /*2760*/  FADD R6, -R39, R6 ;  /* 0x0000000627067221 */ /* 0x008fc60000000100 */
[C---:B------:R-:W-:Y:S01]  /*2770*/  FFMA R53, R16.reuse, R54, R53 ;  /* 0x0000003610357223 */ /* 0x040fe20000000035 */
[----:B------:R-:W-:Y:S01]  /*2780*/  FFMA R39, R16, R6, R39 ;  /* 0x0000000610277223 */ /* 0x000fe20000000027 */
[----:B------:R-:W-:-:S04]  /*2790*/  FADD R26, -R29, R26 ;  /* 0x0000001a1d1a7221 */ /* 0x000fc80000000100 */
[----:B------:R-:W-:Y:S01]  /*27a0*/  FFMA R29, R16, R26, R29 ;  /* 0x0000001a101d7223 */ /* 0x000fe2000000001d */
[----:B------:R-:W-:Y:S01]  /*27b0*/  FADD R39, -R44, R39 ;  /* 0x000000272c277221 */ /* 0x000fe20000000100 */
[----:B------:R-:W-:Y:S01]  /*27c0*/  FADD R23, -R40, R23 ;  /* 0x0000001728177221 */ /* 0x000fe20000000100 */
[----:B------:R-:W-:Y:S01]  /*27d0*/  FADD R53, -R12, R53 ;  /* 0x000000350c357221 */ /* 0x000fe20000000100 */
[----:B------:R-:W-:Y:S01]  /*27e0*/  FADD R29, -R24, R29 ;  /* 0x0000001d181d7221 */ /* 0x000fe20000000100 */
[C---:B------:R-:W-:Y:S01]  /*27f0*/  FFMA R39, R15.reuse, R39, R44 ;  /* 0x000000270f277223 */ /* 0x040fe2000000002c */
[C---:B------:R-:W-:Y:S01]  /*2800*/  FFMA R23, R15.reuse, R23, R40 ;  /* 0x000000170f177223 */ /* 0x040fe20000000028 */
[C---:B------:R-:W-:Y:S01]  /*2810*/  FFMA R53, R15.reuse, R53, R12 ;  /* 0x000000350f357223 */ /* 0x040fe2000000000c */
[----:B------:R-:W-:Y:S02]  /*2820*/  FFMA R29, R15, R29, R24 ;  /* 0x0000001d0f1d7223 */ /* 0x000fe40000000018 */
[----:B------:R-:W0:Y:S01]  /*2830*/  LDC.64 R14, c[0x0][0x210] ;  /* 0x00008400ff0e7b82 */ /* 0x000e220000000a00 */
[----:B------:R-:W-:Y:S01]  /*2840*/  FSETP.GEU.AND P3, PT, R38, -R39, PT ;  /* 0x800000272600720b */ /* 0x000fe20003f6e000 */
[----:B------:R-:W-:Y:S01]  /*2850*/  FADD R38, R39, R38 ;  /* 0x0000002627267221 */ /* 0x000fe20000000000 */
[----:B------:R-:W-:Y:S01]  /*2860*/  FSETP.GEU.AND P5, PT, R18, -R29, PT ;  /* 0x8000001d1200720b */ /* 0x000fe20003fae000 */
[----:B------:R-:W-:Y:S01]  /*2870*/  FADD R18, R29, R18 ;  /* 0x000000121d127221 */ /* 0x000fe20000000000 */
[----:B------:R-:W-:-:S02]  /*2880*/  SEL R6, RZ, 0x1, P4 ;  /* 0x00000001ff067807 */ /* 0x000fc40002000000 */
[----:B------:R-:W-:Y:S02]  /*2890*/  FSETP.GTU.AND P4, PT, R31, RZ, PT ;  /* 0x000000ff1f00720b */ /* 0x000fe40003f8c000 */
[----:B------:R-:W-:Y:S02]  /*28a0*/  FSEL R29, R38, RZ, P3 ;  /* 0x000000ff261d7208 */ /* 0x000fe40001800000 */
[----:B------:R-:W-:Y:S01]  /*28b0*/  FSETP.GEU.AND P2, PT, R30, -R23, PT ;  /* 0x800000171e00720b */ /* 0x000fe20003f4e000 */
[----:B------:R-:W-:Y:S01]  /*28c0*/  FADD R23, R23, R30 ;  /* 0x0000001e17177221 */ /* 0x000fe20000000000 */
[----:B------:R-:W-:Y:S01]  /*28d0*/  FSETP.GEU.AND P1, PT, R8, -R53, PT ;  /* 0x800000350800720b */ /* 0x000fe20003f2e000 */
[----:B------:R-:W-:Y:S01]  /*28e0*/  FADD R8, R53, R8 ;  /* 0x0000000835087221 */ /* 0x000fe20000000000 */
[----:B------:R-:W-:Y:S02]  /*28f0*/  SEL R12, RZ, 0x1, P4 ;  /* 0x00000001ff0c7807 */ /* 0x000fe40002000000 */
[----:B------:R-:W-:-:S02]  /*2900*/  FSETP.GTU.AND P4, PT, R29, RZ, PT ;  /* 0x000000ff1d00720b */ /* 0x000fc40003f8c000 */
[----:B-1----:R-:W-:Y:S02]  /*2910*/  LOP3.LUT R39, R4, 0x7f, RZ, 0xc0, !PT ;  /* 0x0000007f04277812 */ /* 0x002fe400078ec0ff */
[----:B------:R-:W-:Y:S02]  /*2920*/  FSEL R33, R23, RZ, P2 ;  /* 0x000000ff17217208 */ /* 0x000fe40001000000 */
[----:B------:R-:W-:Y:S01]  /*2930*/  FSEL R35, R8, RZ, P1 ;  /* 0x000000ff08237208 */ /* 0x000fe20000800000 */
[--C-:B0-----:R-:W-:Y:S01]  /*2940*/  IMAD.WIDE R16, R17, 0x4, R14.reuse ;  /* 0x0000000411107825 */ /* 0x101fe200078e020e */
[----:B------:R-:W-:Y:S02]  /*2950*/  FSEL R37, R18, RZ, P5 ;  /* 0x000000ff12257208 */ /* 0x000fe40002800000 */
[----:B------:R-:W-:Y:S01]  /*2960*/  SEL R8, RZ, 0x1, P4 ;  /* 0x00000001ff087807 */ /* 0x000fe20002000000 */
[----:B------:R-:W-:Y:S01]  /*2970*/  IMAD.WIDE R20, R5, 0x4, R14 ;  /* 0x0000000405147825 */ /* 0x000fe200078e020e */
[----:B------:R0:W-:Y:S01]  /*2980*/  STS.U8 [R39+UR4+0x100], R12 ;  /* 0x0001000c27007988 */ /* 0x0001e20008000004 */
[----:B------:R-:W-:-:S02]  /*2990*/  FSETP.GTU.AND P3, PT, R33, RZ, PT ;  /* 0x000000ff2100720b */ /* 0x000fc40003f6c000 */
[--C-:B------:R-:W-:Y:S01]  /*29a0*/  IMAD.WIDE R22, R3, 0x4, R14.reuse ;  /* 0x0000000403167825 */ /* 0x100fe200078e020e */
[----:B------:R1:W-:Y:S01]  /*29b0*/  STS.U8 [R39+UR4], R6 ;  /* 0x0000000627007988 */ /* 0x0003e20008000004 */
[----:B------:R-:W-:Y:S02]  /*29c0*/  FSETP.GTU.AND P2, PT, R35, RZ, PT ;  /* 0x000000ff2300720b */ /* 0x000fe40003f4c000 */
[----:B------:R-:W-:Y:S01]  /*29d0*/  FSETP.GTU.AND P1, PT, R25, RZ, PT ;  /* 0x000000ff1900720b */ /* 0x000fe20003f2c000 */
[----:B------:R2:W-:Y:S01]  /*29e0*/  STS.U8 [R39+UR4+0x80], R10 ;  /* 0x0000800a27007988 */ /* 0x0005e20008000004 */
[----:B------:R-:W-:Y:S01]  /*29f0*/  FSETP.GTU.AND P0, PT, R37, RZ, PT ;  /* 0x000000ff2500720b */ /* 0x000fe20003f0c000 */
[--C-:B0-----:R-:W-:Y:S02]  /*2a00*/  IMAD.WIDE R12, R13, 0x4, R14.reuse ;  /* 0x000000040d0c7825 */ /* 0x101fe400078e020e */
[----:B------:R0:W-:Y:S02]  /*2a10*/  STS.U8 [R39+UR4+0x180], R8 ;  /* 0x0001800827007988 */ /* 0x0001e40008000004 */
[----:B-1----:R-:W-:-:S02]  /*2a20*/  IMAD.WIDE R6, R7, 0x4, R14 ;  /* 0x0000000407067825 */ /* 0x002fc400078e020e */
[----:B------:R-:W-:Y:S02]  /*2a30*/  STG.E desc[UR6][R16.64], R19 ;  /* 0x0000001310007986 */ /* 0x000fe4000c101906 */
[--C-:B--2---:R-:W-:Y:S01]  /*2a40*/  IMAD.WIDE R10, R11, 0x4, R14.reuse ;  /* 0x000000040b0a7825 */ /* 0x104fe200078e020e */
[----:B------:R-:W-:Y:S01]  /*2a50*/  SEL R18, RZ, 0x1, P3 ;  /* 0x00000001ff127807 */ /* 0x000fe20001800000 */
[----:B------:R-:W-:Y:S01]  /*2a60*/  STG.E desc[UR6][R20.64], R27 ;  /* 0x0000001b14007986 */ /* 0x000fe2000c101906 */
[----:B------:R-:W-:Y:S01]  /*2a70*/  SEL R24, RZ, 0x1, P2 ;  /* 0x00000001ff187807 */ /* 0x000fe20001000000 */
[--C-:B0-----:R-:W-:Y:S01]  /*2a80*/  IMAD.WIDE R8, R9, 0x4, R14.reuse ;  /* 0x0000000409087825 */ /* 0x101fe200078e020e */
[----:B------:R-:W-:Y:S01]  /*2a90*/  SEL R26, RZ, 0x1, P1 ;  /* 0x00000001ff1a7807 */ /* 0x000fe20000800000 */
[----:B------:R-:W-:Y:S01]  /*2aa0*/  STG.E desc[UR6][R22.64], R31 ;  /* 0x0000001f16007986 */ /* 0x000fe2000c101906 */
[----:B------:R-:W-:Y:S01]  /*2ab0*/  SEL R28, RZ, 0x1, P0 ;  /* 0x00000001ff1c7807 */ /* 0x000fe20000000000 */
[----:B------:R-:W-:-:S02]  /*2ac0*/  IMAD.WIDE R2, R2, 0x4, R14 ;  /* 0x0000000402027825 */ /* 0x000fc400078e020e */
[----:B------:R-:W-:Y:S04]  /*2ad0*/  STG.E desc[UR6][R12.64], R29 ;  /* 0x0000001d0c007986 */ /* 0x000fe8000c101906 */
[----:B------:R-:W-:Y:S04]  /*2ae0*/  STG.E desc[UR6][R6.64], R33 ;  /* 0x0000002106007986 */ /* 0x000fe8000c101906 */
[----:B------:R-:W-:Y:S04]  /*2af0*/  STG.E desc[UR6][R10.64], R35 ;  /* 0x000000230a007986 */ /* 0x000fe8000c101906 */
[----:B------:R-:W-:Y:S04]  /*2b00*/  STG.E desc[UR6][R8.64], R25 ;  /* 0x0000001908007986 */ /* 0x000fe8000c101906 */
[----:B------:R-:W-:Y:S04]  /*2b10*/  STS.U8 [R39+UR4+0x200], R18 ;  /* 0x0002001227007988 */ /* 0x000fe80008000004 */
[----:B------:R-:W-:Y:S04]  /*2b20*/  STS.U8 [R39+UR4+0x280], R24 ;  /* 0x0002801827007988 */ /* 0x000fe80008000004 */
[----:B------:R-:W-:Y:S04]  /*2b30*/  STS.U8 [R39+UR4+0x300], R26 ;  /* 0x0003001a27007988 */ /* 0x000fe80008000004 */
[----:B------:R-:W-:Y:S04]  /*2b40*/  STS.U8 [R39+UR4+0x380], R28 ;  /* 0x0003801c27007988 */ /* 0x000fe80008000004 */
[----:B------:R-:W-:Y:S01]  /*2b50*/  STG.E desc[UR6][R2.64], R37 ;  /* 0x0000002502007986 */ /* 0x000fe2000c101906 */
[----:B------:R-:W-:-:S04]  /*2b60*/  SHF.L.U32 R4, R4, 0x3, RZ ;  /* 0x0000000304047819 */ /* 0x000fc800000006ff */
[----:B------:R-:W-:Y:S01]  /*2b70*/  LOP3.LUT R4, R4, 0x3f8, RZ, 0xc0, !PT ;  /* 0x000003f804047812 */ /* 0x000fe200078ec0ff */
[----:B------:R-:W-:Y:S06]  /*2b80*/  BAR.SYNC.DEFER_BLOCKING 0x0 ;  /* 0x0000000000007b1d */ /* 0x000fec0000010000 */
[----:B------:R-:W0:Y:S01]  /*2b90*/  LDS.64 R4, [R4+UR4] ;  /* 0x0000000404047984 */ /* 0x000e220008000a00 */
[----:B------:R-:W-:Y:S01]  /*2ba0*/  ULDC.64 UR4, c[0x0][0x2c8] ;  /* 0x0000b20000047ab9 */ /* 0x000fe20000000a00 */
[C---:B0-----:R-:W-:Y:S02]  /*2bb0*/  PRMT R15, R4.reuse, 0x7772, RZ ;  /* 0x00007772040f7816 */ /* 0x041fe400000000ff */
[----:B------:R-:W-:-:S04]  /*2bc0*/  PRMT R16, R4, 0x7771, RZ ;  /* 0x0000777104107816 */ /* 0x000fc800000000ff */
[----:B------:R-:W-:Y:S02]  /*2bd0*/  PRMT R15, R16, 0x5410, R15 ;  /* 0x00005410100f7816 */ /* 0x000fe4000000000f */
[----:B------:R-:W-:Y:S02]  /*2be0*/  PRMT R14, R4, 0x7770, RZ ;  /* 0x00007770040e7816 */ /* 0x000fe400000000ff */
[----:B------:R-:W-:Y:S02]  /*2bf0*/  PRMT R12, R5, 0x7772, RZ ;  /* 0x00007772050c7816 */ /* 0x000fe400000000ff */
[----:B------:R-:W-:Y:S02]  /*2c00*/  LOP3.LUT R15, R15, 0x10001, RZ, 0xc0, !PT ;  /* 0x000100010f0f7812 */ /* 0x000fe400078ec0ff */
[----:B------:R-:W-:Y:S02]  /*2c10*/  PRMT R7, R5, 0x7771, RZ ;  /* 0x0000777105077816 */ /* 0x000fe400000000ff */
[----:B------:R-:W-:-:S02]  /*2c20*/  LOP3.LUT R9, R14, 0x1, RZ, 0xc0, !PT ;  /* 0x000000010e097812 */ /* 0x000fc400078ec0ff */
[----:B------:R-:W-:Y:S02]  /*2c30*/  LOP3.LUT R2, R15, 0xffff, RZ, 0xc0, !PT ;  /* 0x0000ffff0f027812 */ /* 0x000fe400078ec0ff */
[----:B------:R-:W-:Y:S02]  /*2c40*/  PRMT R7, R7, 0x5410, R12 ;  /* 0x0000541007077816 */ /* 0x000fe4000000000c */
[----:B------:R-:W-:Y:S02]  /*2c50*/  PRMT R9, R9, 0x3340, R2 ;  /* 0x0000334009097816 */ /* 0x000fe40000000002 */
[----:B------:R-:W-:Y:S02]  /*2c60*/  LOP3.LUT R7, R7, 0x10001, RZ, 0xc0, !PT ;  /* 0x0001000107077812 */ /* 0x000fe400078ec0ff */
[----:B------:R-:W-:Y:S02]  /*2c70*/  PRMT R2, R5, 0x7770, RZ ;  /* 0x0000777005027816 */ /* 0x000fe400000000ff */
[----:B------:R-:W-:-:S02]  /*2c80*/  SHF.R.U32.HI R4, RZ, 0x18, R4 ;  /* 0x00000018ff047819 */ /* 0x000fc40000011604 */
[----:B------:R-:W-:Y:S02]  /*2c90*/  SHF.R.U32.HI R6, RZ, 0x18, R5 ;  /* 0x00000018ff067819 */ /* 0x000fe40000011605 */
[C---:B------:R-:W-:Y:S02]  /*2ca0*/  PRMT R5, R7.reuse, 0x7732, RZ ;  /* 0x0000773207057816 */ /* 0x040fe400000000ff */
[----:B------:R-:W-:Y:S02]  /*2cb0*/  LOP3.LUT R2, R2, 0x1, RZ, 0xc0, !PT ;  /* 0x0000000102027812 */ /* 0x000fe400078ec0ff */
[----:B------:R-:W-:Y:S02]  /*2cc0*/  LOP3.LUT R7, R7, 0xffff, RZ, 0xc0, !PT ;  /* 0x0000ffff07077812 */ /* 0x000fe400078ec0ff */
[----:B------:R-:W-:Y:S02]  /*2cd0*/  SGXT.U32 R4, R4, 0x1 ;  /* 0x000000010404781a */ /* 0x000fe40000000000 */
[----:B------:R-:W-:-:S02]  /*2ce0*/  PRMT R3, R15, 0x7732, RZ ;  /* 0x000077320f037816 */ /* 0x000fc400000000ff */
[----:B------:R-:W-:Y:S02]  /*2cf0*/  SGXT.U32 R6, R6, 0x1 ;  /* 0x000000010606781a */ /* 0x000fe40000000000 */
[----:B------:R-:W-:Y:S02]  /*2d00*/  PRMT R8, R2, 0x3340, R7 ;  /* 0x0000334002087816 */ /* 0x000fe40000000007 */
[----:B------:R-:W-:Y:S02]  /*2d10*/  IADD3 R2, P0, R0, UR4, RZ ;  /* 0x0000000400027c10 */ /* 0x000fe4000ff1e0ff */
[----:B------:R-:W-:Y:S02]  /*2d20*/  PRMT R4, R3, 0x3340, R4 ;  /* 0x0000334003047816 */ /* 0x000fe40000000004 */
[----:B------:R-:W-:Y:S02]  /*2d30*/  PRMT R5, R5, 0x3340, R6 ;  /* 0x0000334005057816 */ /* 0x000fe40000000006 */
[----:B------:R-:W-:-:S02]  /*2d40*/  LEA.HI.X.SX32 R3, R0, UR5, 0x1, P0 ;  /* 0x0000000500037c11 */ /* 0x000fc400080f0eff */
[----:B------:R-:W-:Y:S02]  /*2d50*/  PRMT R4, R9, 0x5410, R4 ;  /* 0x0000541009047816 */ /* 0x000fe40000000004 */
[----:B------:R-:W-:-:S05]  /*2d60*/  PRMT R5, R8, 0x5410, R5 ;  /* 0x0000541008057816 */ /* 0x000fca0000000005 */
[----:B------:R-:W-:Y:S01]  /*2d70*/  STG.E.64 desc[UR6][R2.64], R4 ;  /* 0x0000000402007986 */ /* 0x000fe2000c101b06 */
[----:B------:R-:W-:Y:S05]  /*2d80*/  EXIT ;  /* 0x000000000000794d */ /* 0x000fea0003800000 */
.L_x_0:
[----:B------:R-:W-:-:S00]  /*2d90*/  BRA `(.L_x_0) ;  /* 0xfffffffc00fc7947 */ /* 0x000fc0000383ffff */
[----:B------:R-:W-:-:S00]  /*2da0*/  NOP ;  /* 0x0000000000007918 */ /* 0x000fc00000000000 */
        /* <DEDUP_REMOVED lines=13> */
.L_x_1:


//--------------------- .nv.shared.triton_poi_fused__unsafe_index_add_mul_relu_sub_threshold_backward_37 --------------------------
	.section	.nv.shared.triton_poi_fused__unsafe_index_add_mul_relu_sub_threshold_backward_37,"aw",@nobits
	.sectionflags	@""
	.align	16
	.zero		1024


//--------------------- .nv.constant0.triton_poi_fused__unsafe_index_add_mul_relu_sub_threshold_backward_37 --------------------------
	.section	.nv.constant0.triton_poi_fused__unsafe_index_add_mul_relu_sub_threshold_backward_37,"a",@progbits
	.sectionflags	@""
	.align	4
.nv.constant0.triton_poi_fused__unsafe_index_add_mul_relu_sub_threshold_backward_37:
	.zero		728
